//
// Generated by NVIDIA NVVM Compiler
//
// Compiler Build ID: CL-36424714
// Cuda compilation tools, release 13.0, V13.0.88
// Based on NVVM 20.0.0
//

.version 9.0
.target sm_100
.address_size 64

	// .globl	_Z16calculate_boundsP4NodeiiP4ItemPii
.global .align 1 .b8 _ZN34_INTERNAL_5812884c_4_k_cu_05a3704d4cuda3std3__45__cpo5beginE[1];
.global .align 1 .b8 _ZN34_INTERNAL_5812884c_4_k_cu_05a3704d4cuda3std3__45__cpo3endE[1];
.global .align 1 .b8 _ZN34_INTERNAL_5812884c_4_k_cu_05a3704d4cuda3std3__45__cpo6cbeginE[1];
.global .align 1 .b8 _ZN34_INTERNAL_5812884c_4_k_cu_05a3704d4cuda3std3__45__cpo4cendE[1];
.global .align 1 .b8 _ZN34_INTERNAL_5812884c_4_k_cu_05a3704d4cuda3std3__45__cpo6rbeginE[1];
.global .align 1 .b8 _ZN34_INTERNAL_5812884c_4_k_cu_05a3704d4cuda3std3__45__cpo4rendE[1];
.global .align 1 .b8 _ZN34_INTERNAL_5812884c_4_k_cu_05a3704d4cuda3std3__45__cpo7crbeginE[1];
.global .align 1 .b8 _ZN34_INTERNAL_5812884c_4_k_cu_05a3704d4cuda3std3__45__cpo5crendE[1];
.global .align 1 .b8 _ZN34_INTERNAL_5812884c_4_k_cu_05a3704d4cuda3std3__436_GLOBAL__N__5812884c_4_k_cu_05a3704d6ignoreE[1];
.global .align 1 .b8 _ZN34_INTERNAL_5812884c_4_k_cu_05a3704d4cuda3std3__419piecewise_constructE[1];
.global .align 1 .b8 _ZN34_INTERNAL_5812884c_4_k_cu_05a3704d4cuda3std3__48in_placeE[1];
.global .align 1 .b8 _ZN34_INTERNAL_5812884c_4_k_cu_05a3704d4cuda3std3__420unreachable_sentinelE[1];
.global .align 1 .b8 _ZN34_INTERNAL_5812884c_4_k_cu_05a3704d4cuda3std3__47nulloptE[1];
.global .align 1 .b8 _ZN34_INTERNAL_5812884c_4_k_cu_05a3704d4cuda3std3__48unexpectE[1];
.global .align 1 .b8 _ZN34_INTERNAL_5812884c_4_k_cu_05a3704d4cuda3std6ranges3__45__cpo4swapE[1];
.global .align 1 .b8 _ZN34_INTERNAL_5812884c_4_k_cu_05a3704d4cuda3std6ranges3__45__cpo9iter_moveE[1];
.global .align 1 .b8 _ZN34_INTERNAL_5812884c_4_k_cu_05a3704d4cuda3std6ranges3__45__cpo5beginE[1];
.global .align 1 .b8 _ZN34_INTERNAL_5812884c_4_k_cu_05a3704d4cuda3std6ranges3__45__cpo3endE[1];
.global .align 1 .b8 _ZN34_INTERNAL_5812884c_4_k_cu_05a3704d4cuda3std6ranges3__45__cpo6cbeginE[1];
.global .align 1 .b8 _ZN34_INTERNAL_5812884c_4_k_cu_05a3704d4cuda3std6ranges3__45__cpo4cendE[1];
.global .align 1 .b8 _ZN34_INTERNAL_5812884c_4_k_cu_05a3704d4cuda3std6ranges3__45__cpo7advanceE[1];
.global .align 1 .b8 _ZN34_INTERNAL_5812884c_4_k_cu_05a3704d4cuda3std6ranges3__45__cpo9iter_swapE[1];
.global .align 1 .b8 _ZN34_INTERNAL_5812884c_4_k_cu_05a3704d4cuda3std6ranges3__45__cpo4nextE[1];
.global .align 1 .b8 _ZN34_INTERNAL_5812884c_4_k_cu_05a3704d4cuda3std6ranges3__45__cpo4prevE[1];
.global .align 1 .b8 _ZN34_INTERNAL_5812884c_4_k_cu_05a3704d4cuda3std6ranges3__45__cpo4dataE[1];
.global .align 1 .b8 _ZN34_INTERNAL_5812884c_4_k_cu_05a3704d4cuda3std6ranges3__45__cpo5cdataE[1];
.global .align 1 .b8 _ZN34_INTERNAL_5812884c_4_k_cu_05a3704d4cuda3std6ranges3__45__cpo4sizeE[1];
.global .align 1 .b8 _ZN34_INTERNAL_5812884c_4_k_cu_05a3704d4cuda3std6ranges3__45__cpo5ssizeE[1];
.global .align 1 .b8 _ZN34_INTERNAL_5812884c_4_k_cu_05a3704d4cuda3std6ranges3__45__cpo8distanceE[1];
.global .align 1 .b8 _ZN34_INTERNAL_5812884c_4_k_cu_05a3704d6thrust24THRUST_300001_SM_1000_NS8cuda_cub3parE[1];
.global .align 1 .b8 _ZN34_INTERNAL_5812884c_4_k_cu_05a3704d6thrust24THRUST_300001_SM_1000_NS8cuda_cub10par_nosyncE[1];
.global .align 1 .b8 _ZN34_INTERNAL_5812884c_4_k_cu_05a3704d6thrust24THRUST_300001_SM_1000_NS6system6detail10sequential3seqE[1];
.global .align 1 .b8 _ZN34_INTERNAL_5812884c_4_k_cu_05a3704d6thrust24THRUST_300001_SM_1000_NS6system3cpp3parE[1];
.global .align 1 .b8 _ZN34_INTERNAL_5812884c_4_k_cu_05a3704d6thrust24THRUST_300001_SM_1000_NS12placeholders2_1E[1];
.global .align 1 .b8 _ZN34_INTERNAL_5812884c_4_k_cu_05a3704d6thrust24THRUST_300001_SM_1000_NS12placeholders2_2E[1];
.global .align 1 .b8 _ZN34_INTERNAL_5812884c_4_k_cu_05a3704d6thrust24THRUST_300001_SM_1000_NS12placeholders2_3E[1];
.global .align 1 .b8 _ZN34_INTERNAL_5812884c_4_k_cu_05a3704d6thrust24THRUST_300001_SM_1000_NS12placeholders2_4E[1];
.global .align 1 .b8 _ZN34_INTERNAL_5812884c_4_k_cu_05a3704d6thrust24THRUST_300001_SM_1000_NS12placeholders2_5E[1];
.global .align 1 .b8 _ZN34_INTERNAL_5812884c_4_k_cu_05a3704d6thrust24THRUST_300001_SM_1000_NS12placeholders2_6E[1];
.global .align 1 .b8 _ZN34_INTERNAL_5812884c_4_k_cu_05a3704d6thrust24THRUST_300001_SM_1000_NS12placeholders2_7E[1];
.global .align 1 .b8 _ZN34_INTERNAL_5812884c_4_k_cu_05a3704d6thrust24THRUST_300001_SM_1000_NS12placeholders2_8E[1];
.global .align 1 .b8 _ZN34_INTERNAL_5812884c_4_k_cu_05a3704d6thrust24THRUST_300001_SM_1000_NS12placeholders2_9E[1];
.global .align 1 .b8 _ZN34_INTERNAL_5812884c_4_k_cu_05a3704d6thrust24THRUST_300001_SM_1000_NS12placeholders3_10E[1];
.global .align 1 .b8 _ZN34_INTERNAL_5812884c_4_k_cu_05a3704d6thrust24THRUST_300001_SM_1000_NS3seqE[1];
.global .align 1 .b8 _ZN34_INTERNAL_5812884c_4_k_cu_05a3704d6thrust24THRUST_300001_SM_1000_NS6deviceE[1];

.visible .entry _Z16calculate_boundsP4NodeiiP4ItemPii(
	.param .u64 .ptr .align 1 _Z16calculate_boundsP4NodeiiP4ItemPii_param_0,
	.param .u32 _Z16calculate_boundsP4NodeiiP4ItemPii_param_1,
	.param .u32 _Z16calculate_boundsP4NodeiiP4ItemPii_param_2,
	.param .u64 .ptr .align 1 _Z16calculate_boundsP4NodeiiP4ItemPii_param_3,
	.param .u64 .ptr .align 1 _Z16calculate_boundsP4NodeiiP4ItemPii_param_4,
	.param .u32 _Z16calculate_boundsP4NodeiiP4ItemPii_param_5
)
{
	.reg .pred 	%p<7>;
	.reg .b32 	%r<26>;
	.reg .b32 	%f<13>;
	.reg .b64 	%rd<11>;

	ld.param.u64 	%rd5, [_Z16calculate_boundsP4NodeiiP4ItemPii_param_0];
	ld.param.u32 	%r10, [_Z16calculate_boundsP4NodeiiP4ItemPii_param_1];
	ld.param.u32 	%r11, [_Z16calculate_boundsP4NodeiiP4ItemPii_param_2];
	ld.param.u64 	%rd6, [_Z16calculate_boundsP4NodeiiP4ItemPii_param_3];
	ld.param.u64 	%rd7, [_Z16calculate_boundsP4NodeiiP4ItemPii_param_4];
	ld.param.u32 	%r12, [_Z16calculate_boundsP4NodeiiP4ItemPii_param_5];
	cvta.to.global.u64 	%rd1, %rd7;
	mov.u32 	%r13, %ctaid.x;
	mov.u32 	%r14, %ntid.x;
	mov.u32 	%r15, %tid.x;
	mad.lo.s32 	%r1, %r13, %r14, %r15;
	setp.ge.s32 	%p1, %r1, %r12;
	@%p1 bra 	$L__BB0_9;
	cvta.to.global.u64 	%rd8, %rd5;
	mul.wide.s32 	%rd9, %r1, 116;
	add.s64 	%rd2, %rd8, %rd9;
	ld.global.f32 	%f12, [%rd2+12];
	cvt.rn.f32.s32 	%f2, %r11;
	setp.ge.f32 	%p2, %f12, %f2;
	mov.b32 	%r25, 0;
	@%p2 bra 	$L__BB0_7;
	ld.global.u32 	%r25, [%rd2+4];
	ld.global.u32 	%r17, [%rd2];
	add.s32 	%r23, %r17, 1;
	setp.ge.s32 	%p3, %r23, %r10;
	@%p3 bra 	$L__BB0_7;
	cvta.to.global.u64 	%rd3, %rd6;
$L__BB0_4:
	mul.wide.s32 	%rd10, %r23, 8;
	add.s64 	%rd4, %rd3, %rd10;
	ld.global.f32 	%f4, [%rd4];
	add.f32 	%f5, %f12, %f4;
	setp.gtu.f32 	%p4, %f5, %f2;
	@%p4 bra 	$L__BB0_6;
	ld.global.u32 	%r18, [%rd4+4];
	add.s32 	%r25, %r18, %r25;
	add.s32 	%r23, %r23, 1;
	setp.eq.s32 	%p5, %r23, %r10;
	mov.f32 	%f12, %f5;
	@%p5 bra 	$L__BB0_7;
	bra.uni 	$L__BB0_4;
$L__BB0_6:
	sub.f32 	%f6, %f2, %f12;
	ld.global.u32 	%r19, [%rd4+4];
	cvt.rn.f32.s32 	%f7, %r19;
	mul.f32 	%f8, %f6, %f7;
	div.rn.f32 	%f9, %f8, %f4;
	cvt.rn.f32.s32 	%f10, %r25;
	add.f32 	%f11, %f9, %f10;
	cvt.rzi.s32.f32 	%r25, %f11;
$L__BB0_7:
	st.global.u32 	[%rd2+8], %r25;
	ld.global.u32 	%r20, [%rd1];
	setp.le.s32 	%p6, %r25, %r20;
	@%p6 bra 	$L__BB0_9;
	ld.global.u32 	%r21, [%rd2+4];
	atom.global.max.s32 	%r22, [%rd1], %r21;
$L__BB0_9:
	ret;

}
	// .globl	_ZN3cub18CUB_300001_SM_10006detail11EmptyKernelIvEEvv
.visible .entry _ZN3cub18CUB_300001_SM_10006detail11EmptyKernelIvEEvv()
{


	ret;

}


// ===== COMPILED SASS (sm_100) =====

	.target	sm_100

	.elftype	@"ET_EXEC"


//--------------------- .note.nv.tkinfo           --------------------------
	.section	.note.nv.tkinfo,"",@"SHT_NOTE"
	.sectionflags	@"SHF_NOTE_NV_TKINFO"
	.tkinfo
        /*0018*/ 	.word	0x00000002
        /*0030*/ 	.string	""
        /*0030*/ 	.string	"ptxas"
        /*0030*/ 	.string	"Cuda compilation tools, release 13.0, V13.0.88"
        /*0030*/ 	.string	"Build cuda_13.0.r13.0/compiler.36424714_0"
        /*0030*/ 	.string	"-arch sm_100 -m 64 "



//--------------------- .note.nv.cuinfo           --------------------------
	.section	.note.nv.cuinfo,"",@"SHT_NOTE"
	.sectionflags	@"SHF_NOTE_NV_CUINFO"
        /*0018*/ 	.short	0x0002
        /*001a*/ 	.short	0x0064
        /*001c*/ 	.short	0x0082
	.zero		2


//--------------------- .nv.info                  --------------------------
	.section	.nv.info,"",@"SHT_CUDA_INFO"
	.align	4


	//----- nvinfo : EIATTR_REGCOUNT
	.align		4
        /*0000*/ 	.byte	0x04, 0x2f
        /*0002*/ 	.short	(.L_46 - .L_45)
	.align		4
.L_45:
        /*0004*/ 	.word	index@(_Z16calculate_boundsP4NodeiiP4ItemPii)
        /*0008*/ 	.word	0x00000012


	//----- nvinfo : EIATTR_FRAME_SIZE
	.align		4
.L_46:
        /*000c*/ 	.byte	0x04, 0x11
        /*000e*/ 	.short	(.L_48 - .L_47)
	.align		4
.L_47:
        /*0010*/ 	.word	index@($__internal_0_$__cuda_sm3x_div_rn_noftz_f32_slowpath)
        /*0014*/ 	.word	0x00000000


	//----- nvinfo : EIATTR_FRAME_SIZE
	.align		4
.L_48:
        /*0018*/ 	.byte	0x04, 0x11
        /*001a*/ 	.short	(.L_50 - .L_49)
	.align		4
.L_49:
        /*001c*/ 	.word	index@(_Z16calculate_boundsP4NodeiiP4ItemPii)
        /*0020*/ 	.word	0x00000000


	//----- nvinfo : EIATTR_REGCOUNT
	.align		4
.L_50:
        /*0024*/ 	.byte	0x04, 0x2f
        /*0026*/ 	.short	(.L_52 - .L_51)
	.align		4
.L_51:
        /*0028*/ 	.word	index@(_ZN3cub18CUB_300001_SM_10006detail11EmptyKernelIvEEvv)
        /*002c*/ 	.word	0x00000004


	//----- nvinfo : EIATTR_FRAME_SIZE
	.align		4
.L_52:
        /*0030*/ 	.byte	0x04, 0x11
        /*0032*/ 	.short	(.L_54 - .L_53)
	.align		4
.L_53:
        /*0034*/ 	.word	index@(_ZN3cub18CUB_300001_SM_10006detail11EmptyKernelIvEEvv)
        /*0038*/ 	.word	0x00000000


	//----- nvinfo : EIATTR_MIN_STACK_SIZE
	.align		4
.L_54:
        /*003c*/ 	.byte	0x04, 0x12
        /*003e*/ 	.short	(.L_56 - .L_55)
	.align		4
.L_55:
        /*0040*/ 	.word	index@(_ZN3cub18CUB_300001_SM_10006detail11EmptyKernelIvEEvv)
        /*0044*/ 	.word	0x00000000


	//----- nvinfo : EIATTR_MIN_STACK_SIZE
	.align		4
.L_56:
        /*0048*/ 	.byte	0x04, 0x12
        /*004a*/ 	.short	(.L_58 - .L_57)
	.align		4
.L_57:
        /*004c*/ 	.word	index@(_Z16calculate_boundsP4NodeiiP4ItemPii)
        /*0050*/ 	.word	0x00000000
.L_58:


//--------------------- .nv.compat                --------------------------
	.section	.nv.compat,"",@"SHT_CUDA_COMPAT_INFO"
	.align	4
        /*0000*/ 	.byte	0x02, 0x09, 0x00, 0x00, 0x02, 0x02, 0x01, 0x00, 0x02, 0x05, 0x05, 0x00, 0x03, 0x07, 0x01, 0x01
        /*0010*/ 	.byte	0x02, 0x03, 0x00, 0x00, 0x02, 0x06, 0x01, 0x00, 0x04, 0x0b, 0x08, 0x00, 0x01, 0x00, 0x00, 0x00
        /*0020*/ 	.byte	0x00, 0x00, 0x00, 0x00


//--------------------- .nv.info._ZN3cub18CUB_300001_SM_10006detail11EmptyKernelIvEEvv --------------------------
	.section	.nv.info._ZN3cub18CUB_300001_SM_10006detail11EmptyKernelIvEEvv,"",@"SHT_CUDA_INFO"
	.sectionflags	@""
	.align	4


	//----- nvinfo : EIATTR_CUDA_API_VERSION
	.align		4
        /*0000*/ 	.byte	0x04, 0x37
        /*0002*/ 	.short	(.L_60 - .L_59)
.L_59:
        /*0004*/ 	.word	0x00000082


	//----- nvinfo : EIATTR_SPARSE_MMA_MASK
	.align		4
.L_60:
        /*0008*/ 	.byte	0x03, 0x50
        /*000a*/ 	.short	0x0000


	//----- nvinfo : EIATTR_MAXREG_COUNT
	.align		4
        /*000c*/ 	.byte	0x03, 0x1b
        /*000e*/ 	.short	0x00ff


	//----- nvinfo : EIATTR_MERCURY_ISA_VERSION
	.align		4
        /*0010*/ 	.byte	0x03, 0x5f
        /*0012*/ 	.short	0x0101


	//----- nvinfo : EIATTR_VRC_CTA_INIT_COUNT
	.align		4
        /*0014*/ 	.byte	0x02, 0x4a
	.zero		1
	.zero		1


	//----- nvinfo : EIATTR_EXIT_INSTR_OFFSETS
	.align		4
        /*0018*/ 	.byte	0x04, 0x1c
        /*001a*/ 	.short	(.L_62 - .L_61)


	//   ....[0]....
.L_61:
        /*001c*/ 	.word	0x00000010


	//----- nvinfo : EIATTR_SW_WAR
	.align		4
.L_62:
        /*0020*/ 	.byte	0x04, 0x36
        /*0022*/ 	.short	(.L_64 - .L_63)
.L_63:
        /*0024*/ 	.word	0x00000008
.L_64:


//--------------------- .nv.info._Z16calculate_boundsP4NodeiiP4ItemPii --------------------------
	.section	.nv.info._Z16calculate_boundsP4NodeiiP4ItemPii,"",@"SHT_CUDA_INFO"
	.sectionflags	@""
	.align	4


	//----- nvinfo : EIATTR_CUDA_API_VERSION
	.align		4
        /*0000*/ 	.byte	0x04, 0x37
        /*0002*/ 	.short	(.L_66 - .L_65)
.L_65:
        /*0004*/ 	.word	0x00000082


	//----- nvinfo : EIATTR_KPARAM_INFO
	.align		4
.L_66:
        /*0008*/ 	.byte	0x04, 0x17
        /*000a*/ 	.short	(.L_68 - .L_67)
.L_67:
        /*000c*/ 	.word	0x00000000
        /*0010*/ 	.short	0x0005
        /*0012*/ 	.short	0x0020
        /*0014*/ 	.byte	0x00, 0xf0, 0x11, 0x00


	//----- nvinfo : EIATTR_KPARAM_INFO
	.align		4
.L_68:
        /*0018*/ 	.byte	0x04, 0x17
        /*001a*/ 	.short	(.L_70 - .L_69)
.L_69:
        /*001c*/ 	.word	0x00000000
        /*0020*/ 	.short	0x0004
        /*0022*/ 	.short	0x0018
        /*0024*/ 	.byte	0x00, 0xf5, 0x21, 0x00


	//----- nvinfo : EIATTR_KPARAM_INFO
	.align		4
.L_70:
        /*0028*/ 	.byte	0x04, 0x17
        /*002a*/ 	.short	(.L_72 - .L_71)
.L_71:
        /*002c*/ 	.word	0x00000000
        /*0030*/ 	.short	0x0003
        /*0032*/ 	.short	0x0010
        /*0034*/ 	.byte	0x00, 0xf5, 0x21, 0x00


	//----- nvinfo : EIATTR_KPARAM_INFO
	.align		4
.L_72:
        /*0038*/ 	.byte	0x04, 0x17
        /*003a*/ 	.short	(.L_74 - .L_73)
.L_73:
        /*003c*/ 	.word	0x00000000
        /*0040*/ 	.short	0x0002
        /*0042*/ 	.short	0x000c
        /*0044*/ 	.byte	0x00, 0xf0, 0x11, 0x00


	//----- nvinfo : EIATTR_KPARAM_INFO
	.align		4
.L_74:
        /*0048*/ 	.byte	0x04, 0x17
        /*004a*/ 	.short	(.L_76 - .L_75)
.L_75:
        /*004c*/ 	.word	0x00000000
        /*0050*/ 	.short	0x0001
        /*0052*/ 	.short	0x0008
        /*0054*/ 	.byte	0x00, 0xf0, 0x11, 0x00


	//----- nvinfo : EIATTR_KPARAM_INFO
	.align		4
.L_76:
        /*0058*/ 	.byte	0x04, 0x17
        /*005a*/ 	.short	(.L_78 - .L_77)
.L_77:
        /*005c*/ 	.word	0x00000000
        /*0060*/ 	.short	0x0000
        /*0062*/ 	.short	0x0000
        /*0064*/ 	.byte	0x00, 0xf5, 0x21, 0x00


	//----- nvinfo : EIATTR_SPARSE_MMA_MASK
	.align		4
.L_78:
        /*0068*/ 	.byte	0x03, 0x50
        /*006a*/ 	.short	0x0000


	//----- nvinfo : EIATTR_MAXREG_COUNT
	.align		4
        /*006c*/ 	.byte	0x03, 0x1b
        /*006e*/ 	.short	0x00ff


	//----- nvinfo : EIATTR_MERCURY_ISA_VERSION
	.align		4
        /*0070*/ 	.byte	0x03, 0x5f
        /*0072*/ 	.short	0x0101


	//----- nvinfo : EIATTR_INT_WARP_WIDE_INSTR_OFFSETS
	.align		4
        /*0074*/ 	.byte	0x04, 0x31
        /*0076*/ 	.short	(.L_80 - .L_79)


	//   ....[0]....
.L_79:
        /*0078*/ 	.word	0x000004f0


	//   ....[1]....
        /*007c*/ 	.word	0x00000530


	//----- nvinfo : EIATTR_VRC_CTA_INIT_COUNT
	.align		4
.L_80:
        /*0080*/ 	.byte	0x02, 0x4a
	.zero		1
	.zero		1


	//----- nvinfo : EIATTR_EXIT_INSTR_OFFSETS
	.align		4
        /*0084*/ 	.byte	0x04, 0x1c
        /*0086*/ 	.short	(.L_82 - .L_81)


	//   ....[0]....
.L_81:
        /*0088*/ 	.word	0x00000070


	//   ....[1]....
        /*008c*/ 	.word	0x000004d0


	//   ....[2]....
        /*0090*/ 	.word	0x00000560


	//----- nvinfo : EIATTR_CRS_STACK_SIZE
	.align		4
.L_82:
        /*0094*/ 	.byte	0x04, 0x1e
        /*0096*/ 	.short	(.L_84 - .L_83)
.L_83:
        /*0098*/ 	.word	0x00000000


	//----- nvinfo : EIATTR_CBANK_PARAM_SIZE
	.align		4
.L_84:
        /*009c*/ 	.byte	0x03, 0x19
        /*009e*/ 	.short	0x0024


	//----- nvinfo : EIATTR_PARAM_CBANK
	.align		4
        /*00a0*/ 	.byte	0x04, 0x0a
        /*00a2*/ 	.short	(.L_86 - .L_85)
	.align		4
.L_85:
        /*00a4*/ 	.word	index@(.nv.constant0._Z16calculate_boundsP4NodeiiP4ItemPii)
        /*00a8*/ 	.short	0x0380
        /*00aa*/ 	.short	0x0024


	//----- nvinfo : EIATTR_SW_WAR
	.align		4
.L_86:
        /*00ac*/ 	.byte	0x04, 0x36
        /*00ae*/ 	.short	(.L_88 - .L_87)
.L_87:
        /*00b0*/ 	.word	0x00000008
.L_88:


//--------------------- .nv.callgraph             --------------------------
	.section	.nv.callgraph,"",@"SHT_CUDA_CALLGRAPH"
	.align	4
	.sectionentsize	8
	.align		4
        /*0000*/ 	.word	0x00000000
	.align		4
        /*0004*/ 	.word	0xffffffff
	.align		4
        /*0008*/ 	.word	0x00000000
	.align		4
        /*000c*/ 	.word	0xfffffffe
	.align		4
        /*0010*/ 	.word	0x00000000
	.align		4
        /*0014*/ 	.word	0xfffffffd
	.align		4
        /*0018*/ 	.word	0x00000000
	.align		4
        /*001c*/ 	.word	0xfffffffc


//--------------------- .nv.constant4             --------------------------
	.section	.nv.constant4,"a",@progbits
	.align	8
	.align		8
.nv.constant4:
        /*0000*/ 	.dword	_ZN34_INTERNAL_5812884c_4_k_cu_05a3704d4cuda3std3__45__cpo5beginE
	.align		8
        /*0008*/ 	.dword	_ZN34_INTERNAL_5812884c_4_k_cu_05a3704d4cuda3std3__45__cpo3endE
	.align		8
        /*0010*/ 	.dword	_ZN34_INTERNAL_5812884c_4_k_cu_05a3704d4cuda3std3__45__cpo6cbeginE
	.align		8
        /*0018*/ 	.dword	_ZN34_INTERNAL_5812884c_4_k_cu_05a3704d4cuda3std3__45__cpo4cendE
	.align		8
        /*0020*/ 	.dword	_ZN34_INTERNAL_5812884c_4_k_cu_05a3704d4cuda3std3__45__cpo6rbeginE
	.align		8
        /*0028*/ 	.dword	_ZN34_INTERNAL_5812884c_4_k_cu_05a3704d4cuda3std3__45__cpo4rendE
	.align		8
        /*0030*/ 	.dword	_ZN34_INTERNAL_5812884c_4_k_cu_05a3704d4cuda3std3__45__cpo7crbeginE
	.align		8
        /*0038*/ 	.dword	_ZN34_INTERNAL_5812884c_4_k_cu_05a3704d4cuda3std3__45__cpo5crendE
	.align		8
        /*0040*/ 	.dword	_ZN34_INTERNAL_5812884c_4_k_cu_05a3704d4cuda3std3__436_GLOBAL__N__5812884c_4_k_cu_05a3704d6ignoreE
	.align		8
        /*0048*/ 	.dword	_ZN34_INTERNAL_5812884c_4_k_cu_05a3704d4cuda3std3__419piecewise_constructE
	.align		8
        /*0050*/ 	.dword	_ZN34_INTERNAL_5812884c_4_k_cu_05a3704d4cuda3std3__48in_placeE
	.align		8
        /*0058*/ 	.dword	_ZN34_INTERNAL_5812884c_4_k_cu_05a3704d4cuda3std3__420unreachable_sentinelE
	.align		8
        /*0060*/ 	.dword	_ZN34_INTERNAL_5812884c_4_k_cu_05a3704d4cuda3std3__47nulloptE
	.align		8
        /*0068*/ 	.dword	_ZN34_INTERNAL_5812884c_4_k_cu_05a3704d4cuda3std3__48unexpectE
	.align		8
        /*0070*/ 	.dword	_ZN34_INTERNAL_5812884c_4_k_cu_05a3704d4cuda3std6ranges3__45__cpo4swapE
	.align		8
        /*0078*/ 	.dword	_ZN34_INTERNAL_5812884c_4_k_cu_05a3704d4cuda3std6ranges3__45__cpo9iter_moveE
	.align		8
        /*0080*/ 	.dword	_ZN34_INTERNAL_5812884c_4_k_cu_05a3704d4cuda3std6ranges3__45__cpo5beginE
	.align		8
        /*0088*/ 	.dword	_ZN34_INTERNAL_5812884c_4_k_cu_05a3704d4cuda3std6ranges3__45__cpo3endE
	.align		8
        /*0090*/ 	.dword	_ZN34_INTERNAL_5812884c_4_k_cu_05a3704d4cuda3std6ranges3__45__cpo6cbeginE
	.align		8
        /*0098*/ 	.dword	_ZN34_INTERNAL_5812884c_4_k_cu_05a3704d4cuda3std6ranges3__45__cpo4cendE
	.align		8
        /*00a0*/ 	.dword	_ZN34_INTERNAL_5812884c_4_k_cu_05a3704d4cuda3std6ranges3__45__cpo7advanceE
	.align		8
        /*00a8*/ 	.dword	_ZN34_INTERNAL_5812884c_4_k_cu_05a3704d4cuda3std6ranges3__45__cpo9iter_swapE
	.align		8
        /*00b0*/ 	.dword	_ZN34_INTERNAL_5812884c_4_k_cu_05a3704d4cuda3std6ranges3__45__cpo4nextE
	.align		8
        /*00b8*/ 	.dword	_ZN34_INTERNAL_5812884c_4_k_cu_05a3704d4cuda3std6ranges3__45__cpo4prevE
	.align		8
        /*00c0*/ 	.dword	_ZN34_INTERNAL_5812884c_4_k_cu_05a3704d4cuda3std6ranges3__45__cpo4dataE
	.align		8
        /*00c8*/ 	.dword	_ZN34_INTERNAL_5812884c_4_k_cu_05a3704d4cuda3std6ranges3__45__cpo5cdataE
	.align		8
        /*00d0*/ 	.dword	_ZN34_INTERNAL_5812884c_4_k_cu_05a3704d4cuda3std6ranges3__45__cpo4sizeE
	.align		8
        /*00d8*/ 	.dword	_ZN34_INTERNAL_5812884c_4_k_cu_05a3704d4cuda3std6ranges3__45__cpo5ssizeE
	.align		8
        /*00e0*/ 	.dword	_ZN34_INTERNAL_5812884c_4_k_cu_05a3704d4cuda3std6ranges3__45__cpo8distanceE
	.align		8
        /*00e8*/ 	.dword	_ZN34_INTERNAL_5812884c_4_k_cu_05a3704d6thrust24THRUST_300001_SM_1000_NS8cuda_cub3parE
	.align		8
        /*00f0*/ 	.dword	_ZN34_INTERNAL_5812884c_4_k_cu_05a3704d6thrust24THRUST_300001_SM_1000_NS8cuda_cub10par_nosyncE
	.align		8
        /*00f8*/ 	.dword	_ZN34_INTERNAL_5812884c_4_k_cu_05a3704d6thrust24THRUST_300001_SM_1000_NS6system6detail10sequential3seqE
	.align		8
        /*0100*/ 	.dword	_ZN34_INTERNAL_5812884c_4_k_cu_05a3704d6thrust24THRUST_300001_SM_1000_NS6system3cpp3parE
	.align		8
        /*0108*/ 	.dword	_ZN34_INTERNAL_5812884c_4_k_cu_05a3704d6thrust24THRUST_300001_SM_1000_NS12placeholders2_1E
	.align		8
        /*0110*/ 	.dword	_ZN34_INTERNAL_5812884c_4_k_cu_05a3704d6thrust24THRUST_300001_SM_1000_NS12placeholders2_2E
	.align		8
        /*0118*/ 	.dword	_ZN34_INTERNAL_5812884c_4_k_cu_05a3704d6thrust24THRUST_300001_SM_1000_NS12placeholders2_3E
	.align		8
        /*0120*/ 	.dword	_ZN34_INTERNAL_5812884c_4_k_cu_05a3704d6thrust24THRUST_300001_SM_1000_NS12placeholders2_4E
	.align		8
        /*0128*/ 	.dword	_ZN34_INTERNAL_5812884c_4_k_cu_05a3704d6thrust24THRUST_300001_SM_1000_NS12placeholders2_5E
	.align		8
        /*0130*/ 	.dword	_ZN34_INTERNAL_5812884c_4_k_cu_05a3704d6thrust24THRUST_300001_SM_1000_NS12placeholders2_6E
	.align		8
        /*0138*/ 	.dword	_ZN34_INTERNAL_5812884c_4_k_cu_05a3704d6thrust24THRUST_300001_SM_1000_NS12placeholders2_7E
	.align		8
        /*0140*/ 	.dword	_ZN34_INTERNAL_5812884c_4_k_cu_05a3704d6thrust24THRUST_300001_SM_1000_NS12placeholders2_8E
	.align		8
        /*0148*/ 	.dword	_ZN34_INTERNAL_5812884c_4_k_cu_05a3704d6thrust24THRUST_300001_SM_1000_NS12placeholders2_9E
	.align		8
        /*0150*/ 	.dword	_ZN34_INTERNAL_5812884c_4_k_cu_05a3704d6thrust24THRUST_300001_SM_1000_NS12placeholders3_10E
	.align		8
        /*0158*/ 	.dword	_ZN34_INTERNAL_5812884c_4_k_cu_05a3704d6thrust24THRUST_300001_SM_1000_NS3seqE
	.align		8
        /*0160*/ 	.dword	_ZN34_INTERNAL_5812884c_4_k_cu_05a3704d6thrust24THRUST_300001_SM_1000_NS6deviceE


//--------------------- .text._ZN3cub18CUB_300001_SM_10006detail11EmptyKernelIvEEvv --------------------------
	.section	.text._ZN3cub18CUB_300001_SM_10006detail11EmptyKernelIvEEvv,"ax",@progbits
	.align	128
        .global         _ZN3cub18CUB_300001_SM_10006detail11EmptyKernelIvEEvv
        .type           _ZN3cub18CUB_300001_SM_10006detail11EmptyKernelIvEEvv,@function
        .size           _ZN3cub18CUB_300001_SM_10006detail11EmptyKernelIvEEvv,(.L_x_22 - _ZN3cub18CUB_300001_SM_10006detail11EmptyKernelIvEEvv)
        .other          _ZN3cub18CUB_300001_SM_10006detail11EmptyKernelIvEEvv,@"STO_CUDA_ENTRY STV_DEFAULT"
_ZN3cub18CUB_300001_SM_10006detail11EmptyKernelIvEEvv:
.text._ZN3cub18CUB_300001_SM_10006detail11EmptyKernelIvEEvv:
[----:B------:R-:W-:Y:S01]  /*0000*/  LDC R1, c[0x0][0x37c] ;  /* 0x0000df00ff017b82 */ /* 0x000fe20000000800 */
[----:B------:R-:W-:Y:S05]  /*0010*/  EXIT ;  /* 0x000000000000794d */ /* 0x000fea0003800000 */
.L_x_0:
[----:B------:R-:W-:-:S00]  /*0020*/  BRA `(.L_x_0) ;  /* 0xfffffffc00fc7947 */ /* 0x000fc0000383ffff */
[----:B------:R-:W-:-:S00]  /*0030*/  NOP ;  /* 0x0000000000007918 */ /* 0x000fc00000000000 */
        /* <DEDUP_REMOVED lines=12> */
.L_x_22:


//--------------------- .text._Z16calculate_boundsP4NodeiiP4ItemPii --------------------------
	.section	.text._Z16calculate_boundsP4NodeiiP4ItemPii,"ax",@progbits
	.align	128
        .global         _Z16calculate_boundsP4NodeiiP4ItemPii
        .type           _Z16calculate_boundsP4NodeiiP4ItemPii,@function
        .size           _Z16calculate_boundsP4NodeiiP4ItemPii,(.L_x_21 - _Z16calculate_boundsP4NodeiiP4ItemPii)
        .other          _Z16calculate_boundsP4NodeiiP4ItemPii,@"STO_CUDA_ENTRY STV_DEFAULT"
_Z16calculate_boundsP4NodeiiP4ItemPii:
.text._Z16calculate_boundsP4NodeiiP4ItemPii:
[----:B------:R-:W-:Y:S01]  /*0000*/  LDC R1, c[0x0][0x37c] ;  /* 0x0000df00ff017b82 */ /* 0x000fe20000000800 */
[----:B------:R-:W0:Y:S07]  /*0010*/  S2R R0, SR_TID.X ;  /* 0x0000000000007919 */ /* 0x000e2e0000002100 */
[----:B------:R-:W0:Y:S01]  /*0020*/  S2UR UR4, SR_CTAID.X ;  /* 0x00000000000479c3 */ /* 0x000e220000002500 */
[----:B------:R-:W1:Y:S07]  /*0030*/  LDCU UR5, c[0x0][0x3a0] ;  /* 0x00007400ff0577ac */ /* 0x000e6e0008000800 */
[----:B------:R-:W0:Y:S02]  /*0040*/  LDC R3, c[0x0][0x360] ;  /* 0x0000d800ff037b82 */ /* 0x000e240000000800 */
[----:B0-----:R-:W-:-:S05]  /*0050*/  IMAD R3, R3, UR4, R0 ;  /* 0x0000000403037c24 */ /* 0x001fca000f8e0200 */
[----:B-1----:R-:W-:-:S13]  /*0060*/  ISETP.GE.AND P0, PT, R3, UR5, PT ;  /* 0x0000000503007c0c */ /* 0x002fda000bf06270 */
[----:B------:R-:W-:Y:S05]  /*0070*/  @P0 EXIT ;  /* 0x000000000000094d */ /* 0x000fea0003800000 */
[----:B------:R-:W0:Y:S01]  /*0080*/  LDC.64 R4, c[0x0][0x380] ;  /* 0x0000e000ff047b82 */ /* 0x000e220000000a00 */
[----:B------:R-:W1:Y:S01]  /*0090*/  LDCU.64 UR6, c[0x0][0x358] ;  /* 0x00006b00ff0677ac */ /* 0x000e620008000a00 */
[----:B------:R-:W2:Y:S01]  /*00a0*/  LDCU UR4, c[0x0][0x38c] ;  /* 0x00007180ff0477ac */ /* 0x000ea20008000800 */
[----:B------:R-:W3:Y:S01]  /*00b0*/  LDCU UR5, c[0x0][0x388] ;  /* 0x00007100ff0577ac */ /* 0x000ee20008000800 */
[----:B0-----:R-:W-:-:S05]  /*00c0*/  IMAD.WIDE R4, R3, 0x74, R4 ;  /* 0x0000007403047825 */ /* 0x001fca00078e0204 */
[----:B-1----:R-:W4:Y:S01]  /*00d0*/  LDG.E R0, desc[UR6][R4.64+0xc] ;  /* 0x00000c0604007981 */ /* 0x002f22000c1e1900 */
[----:B--2---:R-:W-:Y:S01]  /*00e0*/  I2FP.F32.S32 R11, UR4 ;  /* 0x00000004000b7c45 */ /* 0x004fe20008201400 */
[----:B------:R-:W-:Y:S01]  /*00f0*/  BSSY.RECONVERGENT B0, `(.L_x_1) ;  /* 0x0000038000007945 */ /* 0x000fe20003800200 */
[----:B------:R-:W-:Y:S02]  /*0100*/  IMAD.MOV.U32 R7, RZ, RZ, RZ ;  /* 0x000000ffff077224 */ /* 0x000fe400078e00ff */
[----:B----4-:R-:W-:-:S13]  /*0110*/  FSETP.GE.AND P0, PT, R0, R11, PT ;  /* 0x0000000b0000720b */ /* 0x010fda0003f06000 */
[----:B---3--:R-:W-:Y:S05]  /*0120*/  @P0 BRA `(.L_x_2) ;  /* 0x0000000000d00947 */ /* 0x008fea0003800000 */
[----:B------:R-:W2:Y:S01]  /*0130*/  LDG.E R2, desc[UR6][R4.64] ;  /* 0x0000000604027981 */ /* 0x000ea2000c1e1900 */
[----:B------:R-:W0:Y:S03]  /*0140*/  LDCU UR4, c[0x0][0x388] ;  /* 0x00007100ff0477ac */ /* 0x000e260008000800 */
[----:B------:R1:W5:Y:S01]  /*0150*/  LDG.E R7, desc[UR6][R4.64+0x4] ;  /* 0x0000040604077981 */ /* 0x000362000c1e1900 */
[----:B--2---:R-:W-:-:S05]  /*0160*/  VIADD R6, R2, 0x1 ;  /* 0x0000000102067836 */ /* 0x004fca0000000000 */
[----:B0-----:R-:W-:-:S13]  /*0170*/  ISETP.GE.AND P0, PT, R6, UR4, PT ;  /* 0x0000000406007c0c */ /* 0x001fda000bf06270 */
[----:B-1----:R-:W-:Y:S05]  /*0180*/  @P0 BRA `(.L_x_2) ;  /* 0x0000000000b80947 */ /* 0x002fea0003800000 */
[----:B------:R-:W0:Y:S02]  /*0190*/  LDC.64 R2, c[0x0][0x390] ;  /* 0x0000e400ff027b82 */ /* 0x000e240000000a00 */
[----:B0-----:R-:W-:-:S05]  /*01a0*/  IMAD.WIDE R2, R6, 0x8, R2 ;  /* 0x0000000806027825 */ /* 0x001fca00078e0202 */
[----:B------:R-:W2:Y:S01]  /*01b0*/  LDG.E R9, desc[UR6][R2.64] ;  /* 0x0000000602097981 */ /* 0x000ea2000c1e1900 */
[----:B------:R-:W-:Y:S01]  /*01c0*/  BSSY.RELIABLE B1, `(.L_x_3) ;  /* 0x0000015000017945 */ /* 0x000fe20003800100 */
[----:B--2---:R-:W-:-:S05]  /*01d0*/  FADD R10, R0, R9 ;  /* 0x00000009000a7221 */ /* 0x004fca0000000000 */
[----:B------:R-:W-:-:S13]  /*01e0*/  FSETP.GTU.AND P0, PT, R10, R11, PT ;  /* 0x0000000b0a00720b */ /* 0x000fda0003f0c000 */
[----:B------:R-:W-:Y:S05]  /*01f0*/  @P0 BRA `(.L_x_4) ;  /* 0x0000000000440947 */ /* 0x000fea0003800000 */
[----:B------:R-:W0:Y:S01]  /*0200*/  LDC.64 R8, c[0x0][0x390] ;  /* 0x0000e400ff087b82 */ /* 0x000e220000000a00 */
[----:B------:R-:W-:Y:S01]  /*0210*/  BSSY.RELIABLE B2, `(.L_x_5) ;  /* 0x000000e000027945 */ /* 0x000fe20003800100 */
.L_x_6:
[----:B------:R-:W2:Y:S01]  /*0220*/  LDG.E R2, desc[UR6][R2.64+0x4] ;  /* 0x0000040602027981 */ /* 0x000ea2000c1e1900 */
[----:B------:R-:W-:-:S05]  /*0230*/  VIADD R6, R6, 0x1 ;  /* 0x0000000106067836 */ /* 0x000fca0000000000 */
[----:B------:R-:W-:-:S13]  /*0240*/  ISETP.NE.AND P0, PT, R6, UR5, PT ;  /* 0x0000000506007c0c */ /* 0x000fda000bf05270 */
[----:B------:R-:W-:Y:S05]  /*0250*/  @!P0 BREAK.RELIABLE B2 ;  /* 0x0000000000028942 */ /* 0x000fea0003800100 */
[----:B------:R-:W-:Y:S05]  /*0260*/  @!P0 BREAK.RELIABLE B1 ;  /* 0x0000000000018942 */ /* 0x000fea0003800100 */
[----:B--2--5:R-:W-:Y:S01]  /*0270*/  IMAD.IADD R7, R2, 0x1, R7 ;  /* 0x0000000102077824 */ /* 0x024fe200078e0207 */
[----:B------:R-:W-:Y:S06]  /*0280*/  @!P0 BRA `(.L_x_2) ;  /* 0x0000000000788947 */ /* 0x000fec0003800000 */
[----:B0-----:R-:W-:-:S05]  /*0290*/  IMAD.WIDE R2, R6, 0x8, R8 ;  /* 0x0000000806027825 */ /* 0x001fca00078e0208 */
[----:B------:R-:W2:Y:S01]  /*02a0*/  LDG.E R13, desc[UR6][R2.64] ;  /* 0x00000006020d7981 */ /* 0x000ea2000c1e1900 */
[----:B------:R-:W-:-:S04]  /*02b0*/  IMAD.MOV.U32 R0, RZ, RZ, R10 ;  /* 0x000000ffff007224 */ /* 0x000fc800078e000a */
[----:B--2---:R-:W-:-:S05]  /*02c0*/  FADD R10, R0, R13 ;  /* 0x0000000d000a7221 */ /* 0x004fca0000000000 */
[----:B------:R-:W-:-:S13]  /*02d0*/  FSETP.GTU.AND P0, PT, R10, R11, PT ;  /* 0x0000000b0a00720b */ /* 0x000fda0003f0c000 */
[----:B------:R-:W-:Y:S05]  /*02e0*/  @!P0 BRA `(.L_x_6) ;  /* 0xfffffffc00cc8947 */ /* 0x000fea000383ffff */
[----:B------:R-:W-:Y:S05]  /*02f0*/  BSYNC.RELIABLE B2 ;  /* 0x0000000000027941 */ /* 0x000fea0003800100 */
.L_x_5:
[----:B------:R-:W-:-:S07]  /*0300*/  IMAD.MOV.U32 R9, RZ, RZ, R13 ;  /* 0x000000ffff097224 */ /* 0x000fce00078e000d */
.L_x_4:
[----:B------:R-:W-:Y:S05]  /*0310*/  BSYNC.RELIABLE B1 ;  /* 0x0000000000017941 */ /* 0x000fea0003800100 */
.L_x_3:
[----:B------:R-:W2:Y:S01]  /*0320*/  LDG.E R13, desc[UR6][R2.64+0x4] ;  /* 0x00000406020d7981 */ /* 0x000ea2000c1e1900 */
[----:B------:R-:W0:Y:S01]  /*0330*/  MUFU.RCP R6, R9 ;  /* 0x0000000900067308 */ /* 0x000e220000001000 */
[----:B------:R-:W-:Y:S01]  /*0340*/  FADD R0, R11, -R0 ;  /* 0x800000000b007221 */ /* 0x000fe20000000000 */
[----:B------:R-:W-:Y:S01]  /*0350*/  BSSY.RECONVERGENT B1, `(.L_x_7) ;  /* 0x000000e000017945 */ /* 0x000fe20003800200 */
[----:B0-----:R-:W-:-:S04]  /*0360*/  FFMA R11, R6, -R9, 1 ;  /* 0x3f800000060b7423 */ /* 0x001fc80000000809 */
[----:B------:R-:W-:Y:S01]  /*0370*/  FFMA R11, R6, R11, R6 ;  /* 0x0000000b060b7223 */ /* 0x000fe20000000006 */
[----:B--2---:R-:W-:-:S05]  /*0380*/  I2FP.F32.S32 R13, R13 ;  /* 0x0000000d000d7245 */ /* 0x004fca0000201400 */
[----:B------:R-:W-:-:S04]  /*0390*/  FMUL R0, R0, R13 ;  /* 0x0000000d00007220 */ /* 0x000fc80000400000 */
[----:B------:R-:W0:Y:S01]  /*03a0*/  FCHK P0, R0, R9 ;  /* 0x0000000900007302 */ /* 0x000e220000000000 */
[----:B------:R-:W-:-:S04]  /*03b0*/  FFMA R6, R0, R11, RZ ;  /* 0x0000000b00067223 */ /* 0x000fc800000000ff */
[----:B------:R-:W-:-:S04]  /*03c0*/  FFMA R8, R6, -R9, R0 ;  /* 0x8000000906087223 */ /* 0x000fc80000000000 */
[----:B------:R-:W-:Y:S01]  /*03d0*/  FFMA R6, R11, R8, R6 ;  /* 0x000000080b067223 */ /* 0x000fe20000000006 */
[----:B0-----:R-:W-:Y:S06]  /*03e0*/  @!P0 BRA `(.L_x_8) ;  /* 0x0000000000108947 */ /* 0x001fec0003800000 */
[----:B------:R-:W-:Y:S01]  /*03f0*/  IMAD.MOV.U32 R3, RZ, RZ, R9 ;  /* 0x000000ffff037224 */ /* 0x000fe200078e0009 */
[----:B------:R-:W-:-:S07]  /*0400*/  MOV R2, 0x420 ;  /* 0x0000042000027802 */ /* 0x000fce0000000f00 */
[----:B-----5:R-:W-:Y:S05]  /*0410*/  CALL.REL.NOINC `($__internal_0_$__cuda_sm3x_div_rn_noftz_f32_slowpath) ;  /* 0x0000000000547944 */ /* 0x020fea0003c00000 */
[----:B------:R-:W-:-:S07]  /*0420*/  IMAD.MOV.U32 R6, RZ, RZ, R0 ;  /* 0x000000ffff067224 */ /* 0x000fce00078e0000 */
.L_x_8:
[----:B------:R-:W-:Y:S05]  /*0430*/  BSYNC.RECONVERGENT B1 ;  /* 0x0000000000017941 */ /* 0x000fea0003800200 */
.L_x_7:
[----:B-----5:R-:W-:-:S05]  /*0440*/  I2FP.F32.S32 R7, R7 ;  /* 0x0000000700077245 */ /* 0x020fca0000201400 */
[----:B------:R-:W-:-:S06]  /*0450*/  FADD R7, R7, R6 ;  /* 0x0000000607077221 */ /* 0x000fcc0000000000 */
[----:B------:R-:W1:Y:S02]  /*0460*/  F2I.TRUNC.NTZ R7, R7 ;  /* 0x0000000700077305 */ /* 0x000e64000020f100 */
.L_x_2:
[----:B------:R-:W-:Y:S05]  /*0470*/  BSYNC.RECONVERGENT B0 ;  /* 0x0000000000007941 */ /* 0x000fea0003800200 */
.L_x_1:
[----:B------:R-:W-:Y:S05]  /*0480*/  WARPSYNC.ALL ;  /* 0x0000000000007948 */ /* 0x000fea0003800000 */
[----:B------:R-:W2:Y:S01]  /*0490*/  LDC.64 R2, c[0x0][0x398] ;  /* 0x0000e600ff027b82 */ /* 0x000ea20000000a00 */
[----:B-1---5:R1:W-:Y:S04]  /*04a0*/  STG.E desc[UR6][R4.64+0x8], R7 ;  /* 0x0000080704007986 */ /* 0x0223e8000c101906 */
[----:B--2---:R-:W2:Y:S02]  /*04b0*/  LDG.E R0, desc[UR6][R2.64] ;  /* 0x0000000602007981 */ /* 0x004ea4000c1e1900 */
[----:B--2---:R-:W-:-:S13]  /*04c0*/  ISETP.GT.AND P0, PT, R7, R0, PT ;  /* 0x000000000700720c */ /* 0x004fda0003f04270 */
[----:B-1----:R-:W-:Y:S05]  /*04d0*/  @!P0 EXIT ;  /* 0x000000000000894d */ /* 0x002fea0003800000 */
[----:B------:R-:W2:Y:S01]  /*04e0*/  LDG.E R4, desc[UR6][R4.64+0x4] ;  /* 0x0000040604047981 */ /* 0x000ea2000c1e1900 */
[----:B------:R-:W-:Y:S02]  /*04f0*/  VOTEU.ANY UR4, UPT, PT ;  /* 0x0000000000047886 */ /* 0x000fe400038e0100 */
[----:B------:R-:W-:Y:S01]  /*0500*/  UFLO.U32 UR4, UR4 ;  /* 0x00000004000472bd */ /* 0x000fe200080e0000 */
[----:B------:R-:W1:Y:S05]  /*0510*/  S2R R0, SR_LANEID ;  /* 0x0000000000007919 */ /* 0x000e6a0000000000 */
[----:B-1----:R-:W-:Y:S02]  /*0520*/  ISETP.EQ.U32.AND P0, PT, R0, UR4, PT ;  /* 0x0000000400007c0c */ /* 0x002fe4000bf02070 */
[----:B--2---:R-:W-:-:S13]  /*0530*/  CREDUX.MAX.S32 UR5, R4 ;  /* 0x00000000040572cc */ /* 0x004fda0000000200 */
[----:B------:R-:W-:-:S05]  /*0540*/  IMAD.U32 R7, RZ, RZ, UR5 ;  /* 0x00000005ff077e24 */ /* 0x000fca000f8e00ff */
[----:B------:R-:W-:Y:S01]  /*0550*/  @P0 REDG.E.MAX.S32.STRONG.GPU desc[UR6][R2.64], R7 ;  /* 0x000000070200098e */ /* 0x000fe2000d12e306 */
[----:B------:R-:W-:Y:S05]  /*0560*/  EXIT ;  /* 0x000000000000794d */ /* 0x000fea0003800000 */
        .weak           $__internal_0_$__cuda_sm3x_div_rn_noftz_f32_slowpath
        .type           $__internal_0_$__cuda_sm3x_div_rn_noftz_f32_slowpath,@function
        .size           $__internal_0_$__cuda_sm3x_div_rn_noftz_f32_slowpath,(.L_x_21 - $__internal_0_$__cuda_sm3x_div_rn_noftz_f32_slowpath)
$__internal_0_$__cuda_sm3x_div_rn_noftz_f32_slowpath:
[----:B------:R-:W-:Y:S01]  /*0570*/  SHF.R.U32.HI R8, RZ, 0x17, R3 ;  /* 0x00000017ff087819 */ /* 0x000fe20000011603 */
[----:B------:R-:W-:Y:S01]  /*0580*/  BSSY.RECONVERGENT B2, `(.L_x_9) ;  /* 0x0000063000027945 */ /* 0x000fe20003800200 */
[--C-:B------:R-:W-:Y:S02]  /*0590*/  SHF.R.U32.HI R6, RZ, 0x17, R0.reuse ;  /* 0x00000017ff067819 */ /* 0x100fe40000011600 */
[----:B------:R-:W-:Y:S02]  /*05a0*/  LOP3.LUT R14, R8, 0xff, RZ, 0xc0, !PT ;  /* 0x000000ff080e7812 */ /* 0x000fe400078ec0ff */
[----:B------:R-:W-:Y:S01]  /*05b0*/  LOP3.LUT R12, R6, 0xff, RZ, 0xc0, !PT ;  /* 0x000000ff060c7812 */ /* 0x000fe200078ec0ff */
[----:B------:R-:W-:Y:S02]  /*05c0*/  IMAD.MOV.U32 R6, RZ, RZ, R0 ;  /* 0x000000ffff067224 */ /* 0x000fe400078e0000 */
[----:B------:R-:W-:Y:S02]  /*05d0*/  VIADD R10, R14, 0xffffffff ;  /* 0xffffffff0e0a7836 */ /* 0x000fe40000000000 */
[----:B------:R-:W-:-:S03]  /*05e0*/  VIADD R9, R12, 0xffffffff ;  /* 0xffffffff0c097836 */ /* 0x000fc60000000000 */
[----:B------:R-:W-:-:S04]  /*05f0*/  ISETP.GT.U32.AND P0, PT, R10, 0xfd, PT ;  /* 0x000000fd0a00780c */ /* 0x000fc80003f04070 */
[----:B------:R-:W-:-:S13]  /*0600*/  ISETP.GT.U32.OR P0, PT, R9, 0xfd, P0 ;  /* 0x000000fd0900780c */ /* 0x000fda0000704470 */
[----:B------:R-:W-:Y:S01]  /*0610*/  @!P0 IMAD.MOV.U32 R8, RZ, RZ, RZ ;  /* 0x000000ffff088224 */ /* 0x000fe200078e00ff */
[----:B------:R-:W-:Y:S06]  /*0620*/  @!P0 BRA `(.L_x_10) ;  /* 0x00000000005c8947 */ /* 0x000fec0003800000 */
[----:B------:R-:W-:Y:S02]  /*0630*/  FSETP.GTU.FTZ.AND P1, PT, |R3|, +INF , PT ;  /* 0x7f8000000300780b */ /* 0x000fe40003f3c200 */
[----:B------:R-:W-:-:S04]  /*0640*/  FSETP.GTU.FTZ.AND P0, PT, |R0|, +INF , PT ;  /* 0x7f8000000000780b */ /* 0x000fc80003f1c200 */
[----:B------:R-:W-:-:S13]  /*0650*/  PLOP3.LUT P0, PT, P0, P1, PT, 0xf8, 0x8f ;  /* 0x00000000008f781c */ /* 0x000fda0000703f70 */
[----:B------:R-:W-:Y:S05]  /*0660*/  @P0 BRA `(.L_x_11) ;  /* 0x00000004004c0947 */ /* 0x000fea0003800000 */
[----:B------:R-:W-:-:S13]  /*0670*/  LOP3.LUT P0, RZ, R3, 0x7fffffff, R6, 0xc8, !PT ;  /* 0x7fffffff03ff7812 */ /* 0x000fda000780c806 */
[----:B------:R-:W-:Y:S05]  /*0680*/  @!P0 BRA `(.L_x_12) ;  /* 0x00000004003c8947 */ /* 0x000fea0003800000 */
[C---:B------:R-:W-:Y:S02]  /*0690*/  FSETP.NEU.FTZ.AND P2, PT, |R0|.reuse, +INF , PT ;  /* 0x7f8000000000780b */ /* 0x040fe40003f5d200 */
[----:B------:R-:W-:Y:S02]  /*06a0*/  FSETP.NEU.FTZ.AND P1, PT, |R3|, +INF , PT ;  /* 0x7f8000000300780b */ /* 0x000fe40003f3d200 */
[----:B------:R-:W-:-:S11]  /*06b0*/  FSETP.NEU.FTZ.AND P0, PT, |R0|, +INF , PT ;  /* 0x7f8000000000780b */ /* 0x000fd60003f1d200 */
[----:B------:R-:W-:Y:S05]  /*06c0*/  @!P1 BRA !P2, `(.L_x_12) ;  /* 0x00000004002c9947 */ /* 0x000fea0005000000 */
[----:B------:R-:W-:-:S04]  /*06d0*/  LOP3.LUT P2, RZ, R6, 0x7fffffff, RZ, 0xc0, !PT ;  /* 0x7fffffff06ff7812 */ /* 0x000fc8000784c0ff */
[----:B------:R-:W-:-:S13]  /*06e0*/  PLOP3.LUT P1, PT, P1, P2, PT, 0x2f, 0xf2 ;  /* 0x0000000000f2781c */ /* 0x000fda0000f24577 */
[----:B------:R-:W-:Y:S05]  /*06f0*/  @P1 BRA `(.L_x_13) ;  /* 0x0000000400181947 */ /* 0x000fea0003800000 */
[----:B------:R-:W-:-:S04]  /*0700*/  LOP3.LUT P1, RZ, R3, 0x7fffffff, RZ, 0xc0, !PT ;  /* 0x7fffffff03ff7812 */ /* 0x000fc8000782c0ff */
[----:B------:R-:W-:-:S13]  /*0710*/  PLOP3.LUT P0, PT, P0, P1, PT, 0x2f, 0xf2 ;  /* 0x0000000000f2781c */ /* 0x000fda0000702577 */
[----:B------:R-:W-:Y:S05]  /*0720*/  @P0 BRA `(.L_x_14) ;  /* 0x0000000400000947 */ /* 0x000fea0003800000 */
[----:B------:R-:W-:Y:S02]  /*0730*/  ISETP.GE.AND P0, PT, R9, RZ, PT ;  /* 0x000000ff0900720c */ /* 0x000fe40003f06270 */
[----:B------:R-:W-:-:S11]  /*0740*/  ISETP.GE.AND P1, PT, R10, RZ, PT ;  /* 0x000000ff0a00720c */ /* 0x000fd60003f26270 */
[----:B------:R-:W-:Y:S02]  /*0750*/  @P0 IMAD.MOV.U32 R8, RZ, RZ, RZ ;  /* 0x000000ffff080224 */ /* 0x000fe400078e00ff */
[----:B------:R-:W-:Y:S01]  /*0760*/  @!P0 FFMA R6, R0, 1.84467440737095516160e+19, RZ ;  /* 0x5f80000000068823 */ /* 0x000fe200000000ff */
[----:B------:R-:W-:Y:S02]  /*0770*/  @!P0 IMAD.MOV.U32 R8, RZ, RZ, -0x40 ;  /* 0xffffffc0ff088424 */ /* 0x000fe400078e00ff */
[----:B------:R-:W-:Y:S02]  /*0780*/  @!P1 FFMA R3, R3, 1.84467440737095516160e+19, RZ ;  /* 0x5f80000003039823 */ /* 0x000fe400000000ff */
[----:B------:R-:W-:-:S07]  /*0790*/  @!P1 VIADD R8, R8, 0x40 ;  /* 0x0000004008089836 */ /* 0x000fce0000000000 */
.L_x_10:
[----:B------:R-:W-:Y:S01]  /*07a0*/  LEA R0, R14, 0xc0800000, 0x17 ;  /* 0xc08000000e007811 */ /* 0x000fe200078eb8ff */
[----:B------:R-:W-:Y:S04]  /*07b0*/  BSSY.RECONVERGENT B3, `(.L_x_15) ;  /* 0x0000036000037945 */ /* 0x000fe80003800200 */
[----:B------:R-:W-:Y:S02]  /*07c0*/  IMAD.IADD R9, R3, 0x1, -R0 ;  /* 0x0000000103097824 */ /* 0x000fe400078e0a00 */
[----:B------:R-:W-:Y:S02]  /*07d0*/  VIADD R3, R12, 0xffffff81 ;  /* 0xffffff810c037836 */ /* 0x000fe40000000000 */
[----:B------:R0:W1:Y:S01]  /*07e0*/  MUFU.RCP R10, R9 ;  /* 0x00000009000a7308 */ /* 0x0000620000001000 */
[----:B------:R-:W-:Y:S01]  /*07f0*/  FADD.FTZ R11, -R9, -RZ ;  /* 0x800000ff090b7221 */ /* 0x000fe20000010100 */
[C---:B------:R-:W-:Y:S01]  /*0800*/  IMAD R0, R3.reuse, -0x800000, R6 ;  /* 0xff80000003007824 */ /* 0x040fe200078e0206 */
[----:B0-----:R-:W-:-:S05]  /*0810*/  IADD3 R9, PT, PT, R3, 0x7f, -R14 ;  /* 0x0000007f03097810 */ /* 0x001fca0007ffe80e */
[----:B------:R-:W-:Y:S02]  /*0820*/  IMAD.IADD R9, R9, 0x1, R8 ;  /* 0x0000000109097824 */ /* 0x000fe400078e0208 */
[----:B-1----:R-:W-:-:S04]  /*0830*/  FFMA R13, R10, R11, 1 ;  /* 0x3f8000000a0d7423 */ /* 0x002fc8000000000b */
[----:B------:R-:W-:-:S04]  /*0840*/  FFMA R15, R10, R13, R10 ;  /* 0x0000000d0a0f7223 */ /* 0x000fc8000000000a */
[----:B------:R-:W-:-:S04]  /*0850*/  FFMA R6, R0, R15, RZ ;  /* 0x0000000f00067223 */ /* 0x000fc800000000ff */
[----:B------:R-:W-:-:S04]  /*0860*/  FFMA R13, R11, R6, R0 ;  /* 0x000000060b0d7223 */ /* 0x000fc80000000000 */
[----:B------:R-:W-:-:S04]  /*0870*/  FFMA R6, R15, R13, R6 ;  /* 0x0000000d0f067223 */ /* 0x000fc80000000006 */
[----:B------:R-:W-:-:S04]  /*0880*/  FFMA R11, R11, R6, R0 ;  /* 0x000000060b0b7223 */ /* 0x000fc80000000000 */
[----:B------:R-:W-:-:S05]  /*0890*/  FFMA R0, R15, R11, R6 ;  /* 0x0000000b0f007223 */ /* 0x000fca0000000006 */
[----:B------:R-:W-:-:S04]  /*08a0*/  SHF.R.U32.HI R3, RZ, 0x17, R0 ;  /* 0x00000017ff037819 */ /* 0x000fc80000011600 */
[----:B------:R-:W-:-:S05]  /*08b0*/  LOP3.LUT R3, R3, 0xff, RZ, 0xc0, !PT ;  /* 0x000000ff03037812 */ /* 0x000fca00078ec0ff */
[----:B------:R-:W-:-:S04]  /*08c0*/  IMAD.IADD R10, R3, 0x1, R9 ;  /* 0x00000001030a7824 */ /* 0x000fc800078e0209 */
[----:B------:R-:W-:-:S05]  /*08d0*/  VIADD R3, R10, 0xffffffff ;  /* 0xffffffff0a037836 */ /* 0x000fca0000000000 */
[----:B------:R-:W-:-:S13]  /*08e0*/  ISETP.GE.U32.AND P0, PT, R3, 0xfe, PT ;  /* 0x000000fe0300780c */ /* 0x000fda0003f06070 */
[----:B------:R-:W-:Y:S05]  /*08f0*/  @!P0 BRA `(.L_x_16) ;  /* 0x0000000000808947 */ /* 0x000fea0003800000 */
[----:B------:R-:W-:-:S13]  /*0900*/  ISETP.GT.AND P0, PT, R10, 0xfe, PT ;  /* 0x000000fe0a00780c */ /* 0x000fda0003f04270 */
[----:B------:R-:W-:Y:S05]  /*0910*/  @P0 BRA `(.L_x_17) ;  /* 0x00000000006c0947 */ /* 0x000fea0003800000 */
[----:B------:R-:W-:-:S13]  /*0920*/  ISETP.GE.AND P0, PT, R10, 0x1, PT ;  /* 0x000000010a00780c */ /* 0x000fda0003f06270 */
[----:B------:R-:W-:Y:S05]  /*0930*/  @P0 BRA `(.L_x_18) ;  /* 0x0000000000740947 */ /* 0x000fea0003800000 */
[----:B------:R-:W-:Y:S02]  /*0940*/  ISETP.GE.AND P0, PT, R10, -0x18, PT ;  /* 0xffffffe80a00780c */ /* 0x000fe40003f06270 */
[----:B------:R-:W-:-:S11]  /*0950*/  LOP3.LUT R0, R0, 0x80000000, RZ, 0xc0, !PT ;  /* 0x8000000000007812 */ /* 0x000fd600078ec0ff */
[----:B------:R-:W-:Y:S05]  /*0960*/  @!P0 BRA `(.L_x_18) ;  /* 0x0000000000688947 */ /* 0x000fea0003800000 */
[-C--:B------:R-:W-:Y:S01]  /*0970*/  FFMA.RZ R3, R15, R11.reuse, R6 ;  /* 0x0000000b0f037223 */ /* 0x080fe2000000c006 */
[C---:B------:R-:W-:Y:S01]  /*0980*/  VIADD R9, R10.reuse, 0x20 ;  /* 0x000000200a097836 */ /* 0x040fe20000000000 */
[C---:B------:R-:W-:Y:S02]  /*0990*/  ISETP.NE.AND P2, PT, R10.reuse, RZ, PT ;  /* 0x000000ff0a00720c */ /* 0x040fe40003f45270 */
[----:B------:R-:W-:Y:S01]  /*09a0*/  ISETP.NE.AND P1, PT, R10, RZ, PT ;  /* 0x000000ff0a00720c */ /* 0x000fe20003f25270 */
[----:B------:R-:W-:Y:S01]  /*09b0*/  IMAD.MOV R10, RZ, RZ, -R10 ;  /* 0x000000ffff0a7224 */ /* 0x000fe200078e0a0a */
[----:B------:R-:W-:Y:S01]  /*09c0*/  LOP3.LUT R8, R3, 0x7fffff, RZ, 0xc0, !PT ;  /* 0x007fffff03087812 */ /* 0x000fe200078ec0ff */
[CCC-:B------:R-:W-:Y:S01]  /*09d0*/  FFMA.RP R3, R15.reuse, R11.reuse, R6.reuse ;  /* 0x0000000b0f037223 */ /* 0x1c0fe20000008006 */
[----:B------:R-:W-:Y:S02]  /*09e0*/  FFMA.RM R6, R15, R11, R6 ;  /* 0x0000000b0f067223 */ /* 0x000fe40000004006 */
[----:B------:R-:W-:-:S03]  /*09f0*/  LOP3.LUT R8, R8, 0x800000, RZ, 0xfc, !PT ;  /* 0x0080000008087812 */ /* 0x000fc600078efcff */
[----:B------:R-:W-:Y:S02]  /*0a00*/  FSETP.NEU.FTZ.AND P0, PT, R3, R6, PT ;  /* 0x000000060300720b */ /* 0x000fe40003f1d000 */
[----:B------:R-:W-:Y:S02]  /*0a10*/  SHF.L.U32 R9, R8, R9, RZ ;  /* 0x0000000908097219 */ /* 0x000fe400000006ff */
[----:B------:R-:W-:Y:S02]  /*0a20*/  SEL R3, R10, RZ, P2 ;  /* 0x000000ff0a037207 */ /* 0x000fe40001000000 */
[----:B------:R-:W-:Y:S02]  /*0a30*/  ISETP.NE.AND P1, PT, R9, RZ, P1 ;  /* 0x000000ff0900720c */ /* 0x000fe40000f25270 */
[----:B------:R-:W-:Y:S02]  /*0a40*/  SHF.R.U32.HI R3, RZ, R3, R8 ;  /* 0x00000003ff037219 */ /* 0x000fe40000011608 */
[----:B------:R-:W-:-:S02]  /*0a50*/  PLOP3.LUT P0, PT, P0, P1, PT, 0xf8, 0x8f ;  /* 0x00000000008f781c */ /* 0x000fc40000703f70 */
[----:B------:R-:W-:Y:S02]  /*0a60*/  SHF.R.U32.HI R9, RZ, 0x1, R3 ;  /* 0x00000001ff097819 */ /* 0x000fe40000011603 */
[----:B------:R-:W-:-:S04]  /*0a70*/  SEL R6, RZ, 0x1, !P0 ;  /* 0x00000001ff067807 */ /* 0x000fc80004000000 */
[----:B------:R-:W-:-:S04]  /*0a80*/  LOP3.LUT R6, R6, 0x1, R9, 0xf8, !PT ;  /* 0x0000000106067812 */ /* 0x000fc800078ef809 */
[----:B------:R-:W-:-:S05]  /*0a90*/  LOP3.LUT R6, R6, R3, RZ, 0xc0, !PT ;  /* 0x0000000306067212 */ /* 0x000fca00078ec0ff */
[----:B------:R-:W-:-:S05]  /*0aa0*/  IMAD.IADD R9, R9, 0x1, R6 ;  /* 0x0000000109097824 */ /* 0x000fca00078e0206 */
[----:B------:R-:W-:Y:S01]  /*0ab0*/  LOP3.LUT R0, R9, R0, RZ, 0xfc, !PT ;  /* 0x0000000009007212 */ /* 0x000fe200078efcff */
[----:B------:R-:W-:Y:S06]  /*0ac0*/  BRA `(.L_x_18) ;  /* 0x0000000000107947 */ /* 0x000fec0003800000 */
.L_x_17:
[----:B------:R-:W-:-:S04]  /*0ad0*/  LOP3.LUT R0, R0, 0x80000000, RZ, 0xc0, !PT ;  /* 0x8000000000007812 */ /* 0x000fc800078ec0ff */
[----:B------:R-:W-:Y:S01]  /*0ae0*/  LOP3.LUT R0, R0, 0x7f800000, RZ, 0xfc, !PT ;  /* 0x7f80000000007812 */ /* 0x000fe200078efcff */
[----:B------:R-:W-:Y:S06]  /*0af0*/  BRA `(.L_x_18) ;  /* 0x0000000000047947 */ /* 0x000fec0003800000 */
.L_x_16:
[----:B------:R-:W-:-:S07]  /*0b00*/  IMAD R0, R9, 0x800000, R0 ;  /* 0x0080000009007824 */ /* 0x000fce00078e0200 */
.L_x_18:
[----:B------:R-:W-:Y:S05]  /*0b10*/  BSYNC.RECONVERGENT B3 ;  /* 0x0000000000037941 */ /* 0x000fea0003800200 */
.L_x_15:
[----:B------:R-:W-:Y:S05]  /*0b20*/  BRA `(.L_x_19) ;  /* 0x0000000000207947 */ /* 0x000fea0003800000 */
.L_x_14:
[----:B------:R-:W-:-:S04]  /*0b30*/  LOP3.LUT R0, R3, 0x80000000, R6, 0x48, !PT ;  /* 0x8000000003007812 */ /* 0x000fc800078e4806 */
[----:B------:R-:W-:Y:S01]  /*0b40*/  LOP3.LUT R0, R0, 0x7f800000, RZ, 0xfc, !PT ;  /* 0x7f80000000007812 */ /* 0x000fe200078efcff */
[----:B------:R-:W-:Y:S06]  /*0b50*/  BRA `(.L_x_19) ;  /* 0x0000000000147947 */ /* 0x000fec0003800000 */
.L_x_13:
[----:B------:R-:W-:Y:S01]  /*0b60*/  LOP3.LUT R0, R3, 0x80000000, R6, 0x48, !PT ;  /* 0x8000000003007812 */ /* 0x000fe200078e4806 */
[----:B------:R-:W-:Y:S06]  /*0b70*/  BRA `(.L_x_19) ;  /* 0x00000000000c7947 */ /* 0x000fec0003800000 */
.L_x_12:
[----:B------:R-:W0:Y:S01]  /*0b80*/  MUFU.RSQ R0, -QNAN ;  /* 0xffc0000000007908 */ /* 0x000e220000001400 */
[----:B------:R-:W-:Y:S05]  /*0b90*/  BRA `(.L_x_19) ;  /* 0x0000000000047947 */ /* 0x000fea0003800000 */
.L_x_11:
[----:B------:R-:W-:-:S07]  /*0ba0*/  FADD.FTZ R0, R0, R3 ;  /* 0x0000000300007221 */ /* 0x000fce0000010000 */
.L_x_19:
[----:B------:R-:W-:Y:S05]  /*0bb0*/  BSYNC.RECONVERGENT B2 ;  /* 0x0000000000027941 */ /* 0x000fea0003800200 */
.L_x_9:
[----:B------:R-:W-:-:S04]  /*0bc0*/  IMAD.MOV.U32 R3, RZ, RZ, 0x0 ;  /* 0x00000000ff037424 */ /* 0x000fc800078e00ff */
[----:B0-----:R-:W-:Y:S05]  /*0bd0*/  RET.REL.NODEC R2 `(_Z16calculate_boundsP4NodeiiP4ItemPii) ;  /* 0xfffffff402087950 */ /* 0x001fea0003c3ffff */
.L_x_20:
        /* <DEDUP_REMOVED lines=10> */
.L_x_21:


//--------------------- .nv.shared.reserved.0     --------------------------
	.section	.nv.shared.reserved.0,"aw",@nobits
	.weak		__nv_reservedSMEM_offset_0_alias
	.size		__nv_reservedSMEM_offset_0_alias, 0, 64
	.other		__nv_reservedSMEM_offset_0_alias,@"STO_CUDA_RESERVED_SHARED STV_DEFAULT"
__nv_reservedSMEM_offset_0_alias:
	.zero		0
	.zero		64


//--------------------- .nv.global                --------------------------
	.section	.nv.global,"aw",@nobits
.nv.global:
	.type		_ZN34_INTERNAL_5812884c_4_k_cu_05a3704d6thrust24THRUST_300001_SM_1000_NS12placeholders2_8E,@object
	.size		_ZN34_INTERNAL_5812884c_4_k_cu_05a3704d6thrust24THRUST_300001_SM_1000_NS12placeholders2_8E,(_ZN34_INTERNAL_5812884c_4_k_cu_05a3704d4cuda3std3__436_GLOBAL__N__5812884c_4_k_cu_05a3704d6ignoreE - _ZN34_INTERNAL_5812884c_4_k_cu_05a3704d6thrust24THRUST_300001_SM_1000_NS12placeholders2_8E)
_ZN34_INTERNAL_5812884c_4_k_cu_05a3704d6thrust24THRUST_300001_SM_1000_NS12placeholders2_8E:
	.zero		1
	.type		_ZN34_INTERNAL_5812884c_4_k_cu_05a3704d4cuda3std3__436_GLOBAL__N__5812884c_4_k_cu_05a3704d6ignoreE,@object
	.size		_ZN34_INTERNAL_5812884c_4_k_cu_05a3704d4cuda3std3__436_GLOBAL__N__5812884c_4_k_cu_05a3704d6ignoreE,(_ZN34_INTERNAL_5812884c_4_k_cu_05a3704d4cuda3std6ranges3__45__cpo4dataE - _ZN34_INTERNAL_5812884c_4_k_cu_05a3704d4cuda3std3__436_GLOBAL__N__5812884c_4_k_cu_05a3704d6ignoreE)
_ZN34_INTERNAL_5812884c_4_k_cu_05a3704d4cuda3std3__436_GLOBAL__N__5812884c_4_k_cu_05a3704d6ignoreE:
	.zero		1
	.type		_ZN34_INTERNAL_5812884c_4_k_cu_05a3704d4cuda3std6ranges3__45__cpo4dataE,@object
	.size		_ZN34_INTERNAL_5812884c_4_k_cu_05a3704d4cuda3std6ranges3__45__cpo4dataE,(_ZN34_INTERNAL_5812884c_4_k_cu_05a3704d6thrust24THRUST_300001_SM_1000_NS6system3cpp3parE - _ZN34_INTERNAL_5812884c_4_k_cu_05a3704d4cuda3std6ranges3__45__cpo4dataE)
_ZN34_INTERNAL_5812884c_4_k_cu_05a3704d4cuda3std6ranges3__45__cpo4dataE:
	.zero		1
	.type		_ZN34_INTERNAL_5812884c_4_k_cu_05a3704d6thrust24THRUST_300001_SM_1000_NS6system3cpp3parE,@object
	.size		_ZN34_INTERNAL_5812884c_4_k_cu_05a3704d6thrust24THRUST_300001_SM_1000_NS6system3cpp3parE,(_ZN34_INTERNAL_5812884c_4_k_cu_05a3704d4cuda3std3__45__cpo5beginE - _ZN34_INTERNAL_5812884c_4_k_cu_05a3704d6thrust24THRUST_300001_SM_1000_NS6system3cpp3parE)
_ZN34_INTERNAL_5812884c_4_k_cu_05a3704d6thrust24THRUST_300001_SM_1000_NS6system3cpp3parE:
	.zero		1
	.type		_ZN34_INTERNAL_5812884c_4_k_cu_05a3704d4cuda3std3__45__cpo5beginE,@object
	.size		_ZN34_INTERNAL_5812884c_4_k_cu_05a3704d4cuda3std3__45__cpo5beginE,(_ZN34_INTERNAL_5812884c_4_k_cu_05a3704d4cuda3std6ranges3__45__cpo5beginE - _ZN34_INTERNAL_5812884c_4_k_cu_05a3704d4cuda3std3__45__cpo5beginE)
_ZN34_INTERNAL_5812884c_4_k_cu_05a3704d4cuda3std3__45__cpo5beginE:
	.zero		1
	.type		_ZN34_INTERNAL_5812884c_4_k_cu_05a3704d4cuda3std6ranges3__45__cpo5beginE,@object
	.size		_ZN34_INTERNAL_5812884c_4_k_cu_05a3704d4cuda3std6ranges3__45__cpo5beginE,(_ZN34_INTERNAL_5812884c_4_k_cu_05a3704d6thrust24THRUST_300001_SM_1000_NS6deviceE - _ZN34_INTERNAL_5812884c_4_k_cu_05a3704d4cuda3std6ranges3__45__cpo5beginE)
_ZN34_INTERNAL_5812884c_4_k_cu_05a3704d4cuda3std6ranges3__45__cpo5beginE:
	.zero		1
	.type		_ZN34_INTERNAL_5812884c_4_k_cu_05a3704d6thrust24THRUST_300001_SM_1000_NS6deviceE,@object
	.size		_ZN34_INTERNAL_5812884c_4_k_cu_05a3704d6thrust24THRUST_300001_SM_1000_NS6deviceE,(_ZN34_INTERNAL_5812884c_4_k_cu_05a3704d4cuda3std3__47nulloptE - _ZN34_INTERNAL_5812884c_4_k_cu_05a3704d6thrust24THRUST_300001_SM_1000_NS6deviceE)
_ZN34_INTERNAL_5812884c_4_k_cu_05a3704d6thrust24THRUST_300001_SM_1000_NS6deviceE:
	.zero		1
	.type		_ZN34_INTERNAL_5812884c_4_k_cu_05a3704d4cuda3std3__47nulloptE,@object
	.size		_ZN34_INTERNAL_5812884c_4_k_cu_05a3704d4cuda3std3__47nulloptE,(_ZN34_INTERNAL_5812884c_4_k_cu_05a3704d4cuda3std6ranges3__45__cpo8distanceE - _ZN34_INTERNAL_5812884c_4_k_cu_05a3704d4cuda3std3__47nulloptE)
_ZN34_INTERNAL_5812884c_4_k_cu_05a3704d4cuda3std3__47nulloptE:
	.zero		1
	.type		_ZN34_INTERNAL_5812884c_4_k_cu_05a3704d4cuda3std6ranges3__45__cpo8distanceE,@object
	.size		_ZN34_INTERNAL_5812884c_4_k_cu_05a3704d4cuda3std6ranges3__45__cpo8distanceE,(_ZN34_INTERNAL_5812884c_4_k_cu_05a3704d6thrust24THRUST_300001_SM_1000_NS12placeholders2_4E - _ZN34_INTERNAL_5812884c_4_k_cu_05a3704d4cuda3std6ranges3__45__cpo8distanceE)
_ZN34_INTERNAL_5812884c_4_k_cu_05a3704d4cuda3std6ranges3__45__cpo8distanceE:
	.zero		1
	.type		_ZN34_INTERNAL_5812884c_4_k_cu_05a3704d6thrust24THRUST_300001_SM_1000_NS12placeholders2_4E,@object
	.size		_ZN34_INTERNAL_5812884c_4_k_cu_05a3704d6thrust24THRUST_300001_SM_1000_NS12placeholders2_4E,(_ZN34_INTERNAL_5812884c_4_k_cu_05a3704d4cuda3std3__45__cpo6rbeginE - _ZN34_INTERNAL_5812884c_4_k_cu_05a3704d6thrust24THRUST_300001_SM_1000_NS12placeholders2_4E)
_ZN34_INTERNAL_5812884c_4_k_cu_05a3704d6thrust24THRUST_300001_SM_1000_NS12placeholders2_4E:
	.zero		1
	.type		_ZN34_INTERNAL_5812884c_4_k_cu_05a3704d4cuda3std3__45__cpo6rbeginE,@object
	.size		_ZN34_INTERNAL_5812884c_4_k_cu_05a3704d4cuda3std3__45__cpo6rbeginE,(_ZN34_INTERNAL_5812884c_4_k_cu_05a3704d4cuda3std6ranges3__45__cpo7advanceE - _ZN34_INTERNAL_5812884c_4_k_cu_05a3704d4cuda3std3__45__cpo6rbeginE)
_ZN34_INTERNAL_5812884c_4_k_cu_05a3704d4cuda3std3__45__cpo6rbeginE:
	.zero		1
	.type		_ZN34_INTERNAL_5812884c_4_k_cu_05a3704d4cuda3std6ranges3__45__cpo7advanceE,@object
	.size		_ZN34_INTERNAL_5812884c_4_k_cu_05a3704d4cuda3std6ranges3__45__cpo7advanceE,(_ZN34_INTERNAL_5812884c_4_k_cu_05a3704d6thrust24THRUST_300001_SM_1000_NS12placeholders3_10E - _ZN34_INTERNAL_5812884c_4_k_cu_05a3704d4cuda3std6ranges3__45__cpo7advanceE)
_ZN34_INTERNAL_5812884c_4_k_cu_05a3704d4cuda3std6ranges3__45__cpo7advanceE:
	.zero		1
	.type		_ZN34_INTERNAL_5812884c_4_k_cu_05a3704d6thrust24THRUST_300001_SM_1000_NS12placeholders3_10E,@object
	.size		_ZN34_INTERNAL_5812884c_4_k_cu_05a3704d6thrust24THRUST_300001_SM_1000_NS12placeholders3_10E,(_ZN34_INTERNAL_5812884c_4_k_cu_05a3704d4cuda3std3__48in_placeE - _ZN34_INTERNAL_5812884c_4_k_cu_05a3704d6thrust24THRUST_300001_SM_1000_NS12placeholders3_10E)
_ZN34_INTERNAL_5812884c_4_k_cu_05a3704d6thrust24THRUST_300001_SM_1000_NS12placeholders3_10E:
	.zero		1
	.type		_ZN34_INTERNAL_5812884c_4_k_cu_05a3704d4cuda3std3__48in_placeE,@object
	.size		_ZN34_INTERNAL_5812884c_4_k_cu_05a3704d4cuda3std3__48in_placeE,(_ZN34_INTERNAL_5812884c_4_k_cu_05a3704d4cuda3std6ranges3__45__cpo4sizeE - _ZN34_INTERNAL_5812884c_4_k_cu_05a3704d4cuda3std3__48in_placeE)
_ZN34_INTERNAL_5812884c_4_k_cu_05a3704d4cuda3std3__48in_placeE:
	.zero		1
	.type		_ZN34_INTERNAL_5812884c_4_k_cu_05a3704d4cuda3std6ranges3__45__cpo4sizeE,@object
	.size		_ZN34_INTERNAL_5812884c_4_k_cu_05a3704d4cuda3std6ranges3__45__cpo4sizeE,(_ZN34_INTERNAL_5812884c_4_k_cu_05a3704d6thrust24THRUST_300001_SM_1000_NS12placeholders2_2E - _ZN34_INTERNAL_5812884c_4_k_cu_05a3704d4cuda3std6ranges3__45__cpo4sizeE)
_ZN34_INTERNAL_5812884c_4_k_cu_05a3704d4cuda3std6ranges3__45__cpo4sizeE:
	.zero		1
	.type		_ZN34_INTERNAL_5812884c_4_k_cu_05a3704d6thrust24THRUST_300001_SM_1000_NS12placeholders2_2E,@object
	.size		_ZN34_INTERNAL_5812884c_4_k_cu_05a3704d6thrust24THRUST_300001_SM_1000_NS12placeholders2_2E,(_ZN34_INTERNAL_5812884c_4_k_cu_05a3704d4cuda3std3__45__cpo6cbeginE - _ZN34_INTERNAL_5812884c_4_k_cu_05a3704d6thrust24THRUST_300001_SM_1000_NS12placeholders2_2E)
_ZN34_INTERNAL_5812884c_4_k_cu_05a3704d6thrust24THRUST_300001_SM_1000_NS12placeholders2_2E:
	.zero		1
	.type		_ZN34_INTERNAL_5812884c_4_k_cu_05a3704d4cuda3std3__45__cpo6cbeginE,@object
	.size		_ZN34_INTERNAL_5812884c_4_k_cu_05a3704d4cuda3std3__45__cpo6cbeginE,(_ZN34_INTERNAL_5812884c_4_k_cu_05a3704d4cuda3std6ranges3__45__cpo6cbeginE - _ZN34_INTERNAL_5812884c_4_k_cu_05a3704d4cuda3std3__45__cpo6cbeginE)
_ZN34_INTERNAL_5812884c_4_k_cu_05a3704d4cuda3std3__45__cpo6cbeginE:
	.zero		1
	.type		_ZN34_INTERNAL_5812884c_4_k_cu_05a3704d4cuda3std6ranges3__45__cpo6cbeginE,@object
	.size		_ZN34_INTERNAL_5812884c_4_k_cu_05a3704d4cuda3std6ranges3__45__cpo6cbeginE,(_ZN34_INTERNAL_5812884c_4_k_cu_05a3704d6thrust24THRUST_300001_SM_1000_NS12placeholders2_6E - _ZN34_INTERNAL_5812884c_4_k_cu_05a3704d4cuda3std6ranges3__45__cpo6cbeginE)
_ZN34_INTERNAL_5812884c_4_k_cu_05a3704d4cuda3std6ranges3__45__cpo6cbeginE:
	.zero		1
	.type		_ZN34_INTERNAL_5812884c_4_k_cu_05a3704d6thrust24THRUST_300001_SM_1000_NS12placeholders2_6E,@object
	.size		_ZN34_INTERNAL_5812884c_4_k_cu_05a3704d6thrust24THRUST_300001_SM_1000_NS12placeholders2_6E,(_ZN34_INTERNAL_5812884c_4_k_cu_05a3704d4cuda3std3__45__cpo7crbeginE - _ZN34_INTERNAL_5812884c_4_k_cu_05a3704d6thrust24THRUST_300001_SM_1000_NS12placeholders2_6E)
_ZN34_INTERNAL_5812884c_4_k_cu_05a3704d6thrust24THRUST_300001_SM_1000_NS12placeholders2_6E:
	.zero		1
	.type		_ZN34_INTERNAL_5812884c_4_k_cu_05a3704d4cuda3std3__45__cpo7crbeginE,@object
	.size		_ZN34_INTERNAL_5812884c_4_k_cu_05a3704d4cuda3std3__45__cpo7crbeginE,(_ZN34_INTERNAL_5812884c_4_k_cu_05a3704d4cuda3std6ranges3__45__cpo4nextE - _ZN34_INTERNAL_5812884c_4_k_cu_05a3704d4cuda3std3__45__cpo7crbeginE)
_ZN34_INTERNAL_5812884c_4_k_cu_05a3704d4cuda3std3__45__cpo7crbeginE:
	.zero		1
	.type		_ZN34_INTERNAL_5812884c_4_k_cu_05a3704d4cuda3std6ranges3__45__cpo4nextE,@object
	.size		_ZN34_INTERNAL_5812884c_4_k_cu_05a3704d4cuda3std6ranges3__45__cpo4nextE,(_ZN34_INTERNAL_5812884c_4_k_cu_05a3704d4cuda3std6ranges3__45__cpo4swapE - _ZN34_INTERNAL_5812884c_4_k_cu_05a3704d4cuda3std6ranges3__45__cpo4nextE)
_ZN34_INTERNAL_5812884c_4_k_cu_05a3704d4cuda3std6ranges3__45__cpo4nextE:
	.zero		1
	.type		_ZN34_INTERNAL_5812884c_4_k_cu_05a3704d4cuda3std6ranges3__45__cpo4swapE,@object
	.size		_ZN34_INTERNAL_5812884c_4_k_cu_05a3704d4cuda3std6ranges3__45__cpo4swapE,(_ZN34_INTERNAL_5812884c_4_k_cu_05a3704d6thrust24THRUST_300001_SM_1000_NS8cuda_cub10par_nosyncE - _ZN34_INTERNAL_5812884c_4_k_cu_05a3704d4cuda3std6ranges3__45__cpo4swapE)
_ZN34_INTERNAL_5812884c_4_k_cu_05a3704d4cuda3std6ranges3__45__cpo4swapE:
	.zero		1
	.type		_ZN34_INTERNAL_5812884c_4_k_cu_05a3704d6thrust24THRUST_300001_SM_1000_NS8cuda_cub10par_nosyncE,@object
	.size		_ZN34_INTERNAL_5812884c_4_k_cu_05a3704d6thrust24THRUST_300001_SM_1000_NS8cuda_cub10par_nosyncE,(_ZN34_INTERNAL_5812884c_4_k_cu_05a3704d6thrust24THRUST_300001_SM_1000_NS3seqE - _ZN34_INTERNAL_5812884c_4_k_cu_05a3704d6thrust24THRUST_300001_SM_1000_NS8cuda_cub10par_nosyncE)
_ZN34_INTERNAL_5812884c_4_k_cu_05a3704d6thrust24THRUST_300001_SM_1000_NS8cuda_cub10par_nosyncE:
	.zero		1
	.type		_ZN34_INTERNAL_5812884c_4_k_cu_05a3704d6thrust24THRUST_300001_SM_1000_NS3seqE,@object
	.size		_ZN34_INTERNAL_5812884c_4_k_cu_05a3704d6thrust24THRUST_300001_SM_1000_NS3seqE,(_ZN34_INTERNAL_5812884c_4_k_cu_05a3704d4cuda3std3__420unreachable_sentinelE - _ZN34_INTERNAL_5812884c_4_k_cu_05a3704d6thrust24THRUST_300001_SM_1000_NS3seqE)
_ZN34_INTERNAL_5812884c_4_k_cu_05a3704d6thrust24THRUST_300001_SM_1000_NS3seqE:
	.zero		1
	.type		_ZN34_INTERNAL_5812884c_4_k_cu_05a3704d4cuda3std3__420unreachable_sentinelE,@object
	.size		_ZN34_INTERNAL_5812884c_4_k_cu_05a3704d4cuda3std3__420unreachable_sentinelE,(_ZN34_INTERNAL_5812884c_4_k_cu_05a3704d4cuda3std6ranges3__45__cpo5ssizeE - _ZN34_INTERNAL_5812884c_4_k_cu_05a3704d4cuda3std3__420unreachable_sentinelE)
_ZN34_INTERNAL_5812884c_4_k_cu_05a3704d4cuda3std3__420unreachable_sentinelE:
	.zero		1
	.type		_ZN34_INTERNAL_5812884c_4_k_cu_05a3704d4cuda3std6ranges3__45__cpo5ssizeE,@object
	.size		_ZN34_INTERNAL_5812884c_4_k_cu_05a3704d4cuda3std6ranges3__45__cpo5ssizeE,(_ZN34_INTERNAL_5812884c_4_k_cu_05a3704d6thrust24THRUST_300001_SM_1000_NS12placeholders2_3E - _ZN34_INTERNAL_5812884c_4_k_cu_05a3704d4cuda3std6ranges3__45__cpo5ssizeE)
_ZN34_INTERNAL_5812884c_4_k_cu_05a3704d4cuda3std6ranges3__45__cpo5ssizeE:
	.zero		1
	.type		_ZN34_INTERNAL_5812884c_4_k_cu_05a3704d6thrust24THRUST_300001_SM_1000_NS12placeholders2_3E,@object
	.size		_ZN34_INTERNAL_5812884c_4_k_cu_05a3704d6thrust24THRUST_300001_SM_1000_NS12placeholders2_3E,(_ZN34_INTERNAL_5812884c_4_k_cu_05a3704d4cuda3std3__45__cpo4cendE - _ZN34_INTERNAL_5812884c_4_k_cu_05a3704d6thrust24THRUST_300001_SM_1000_NS12placeholders2_3E)
_ZN34_INTERNAL_5812884c_4_k_cu_05a3704d6thrust24THRUST_300001_SM_1000_NS12placeholders2_3E:
	.zero		1
	.type		_ZN34_INTERNAL_5812884c_4_k_cu_05a3704d4cuda3std3__45__cpo4cendE,@object
	.size		_ZN34_INTERNAL_5812884c_4_k_cu_05a3704d4cuda3std3__45__cpo4cendE,(_ZN34_INTERNAL_5812884c_4_k_cu_05a3704d4cuda3std6ranges3__45__cpo4cendE - _ZN34_INTERNAL_5812884c_4_k_cu_05a3704d4cuda3std3__45__cpo4cendE)
_ZN34_INTERNAL_5812884c_4_k_cu_05a3704d4cuda3std3__45__cpo4cendE:
	.zero		1
	.type		_ZN34_INTERNAL_5812884c_4_k_cu_05a3704d4cuda3std6ranges3__45__cpo4cendE,@object
	.size		_ZN34_INTERNAL_5812884c_4_k_cu_05a3704d4cuda3std6ranges3__45__cpo4cendE,(_ZN34_INTERNAL_5812884c_4_k_cu_05a3704d6thrust24THRUST_300001_SM_1000_NS12placeholders2_7E - _ZN34_INTERNAL_5812884c_4_k_cu_05a3704d4cuda3std6ranges3__45__cpo4cendE)
_ZN34_INTERNAL_5812884c_4_k_cu_05a3704d4cuda3std6ranges3__45__cpo4cendE:
	.zero		1
	.type		_ZN34_INTERNAL_5812884c_4_k_cu_05a3704d6thrust24THRUST_300001_SM_1000_NS12placeholders2_7E,@object
	.size		_ZN34_INTERNAL_5812884c_4_k_cu_05a3704d6thrust24THRUST_300001_SM_1000_NS12placeholders2_7E,(_ZN34_INTERNAL_5812884c_4_k_cu_05a3704d4cuda3std3__45__cpo5crendE - _ZN34_INTERNAL_5812884c_4_k_cu_05a3704d6thrust24THRUST_300001_SM_1000_NS12placeholders2_7E)
_ZN34_INTERNAL_5812884c_4_k_cu_05a3704d6thrust24THRUST_300001_SM_1000_NS12placeholders2_7E:
	.zero		1
	.type		_ZN34_INTERNAL_5812884c_4_k_cu_05a3704d4cuda3std3__45__cpo5crendE,@object
	.size		_ZN34_INTERNAL_5812884c_4_k_cu_05a3704d4cuda3std3__45__cpo5crendE,(_ZN34_INTERNAL_5812884c_4_k_cu_05a3704d4cuda3std6ranges3__45__cpo4prevE - _ZN34_INTERNAL_5812884c_4_k_cu_05a3704d4cuda3std3__45__cpo5crendE)
_ZN34_INTERNAL_5812884c_4_k_cu_05a3704d4cuda3std3__45__cpo5crendE:
	.zero		1
	.type		_ZN34_INTERNAL_5812884c_4_k_cu_05a3704d4cuda3std6ranges3__45__cpo4prevE,@object
	.size		_ZN34_INTERNAL_5812884c_4_k_cu_05a3704d4cuda3std6ranges3__45__cpo4prevE,(_ZN34_INTERNAL_5812884c_4_k_cu_05a3704d4cuda3std6ranges3__45__cpo9iter_moveE - _ZN34_INTERNAL_5812884c_4_k_cu_05a3704d4cuda3std6ranges3__45__cpo4prevE)
_ZN34_INTERNAL_5812884c_4_k_cu_05a3704d4cuda3std6ranges3__45__cpo4prevE:
	.zero		1
	.type		_ZN34_INTERNAL_5812884c_4_k_cu_05a3704d4cuda3std6ranges3__45__cpo9iter_moveE,@object
	.size		_ZN34_INTERNAL_5812884c_4_k_cu_05a3704d4cuda3std6ranges3__45__cpo9iter_moveE,(_ZN34_INTERNAL_5812884c_4_k_cu_05a3704d6thrust24THRUST_300001_SM_1000_NS6system6detail10sequential3seqE - _ZN34_INTERNAL_5812884c_4_k_cu_05a3704d4cuda3std6ranges3__45__cpo9iter_moveE)
_ZN34_INTERNAL_5812884c_4_k_cu_05a3704d4cuda3std6ranges3__45__cpo9iter_moveE:
	.zero		1
	.type		_ZN34_INTERNAL_5812884c_4_k_cu_05a3704d6thrust24THRUST_300001_SM_1000_NS6system6detail10sequential3seqE,@object
	.size		_ZN34_INTERNAL_5812884c_4_k_cu_05a3704d6thrust24THRUST_300001_SM_1000_NS6system6detail10sequential3seqE,(_ZN34_INTERNAL_5812884c_4_k_cu_05a3704d6thrust24THRUST_300001_SM_1000_NS12placeholders2_9E - _ZN34_INTERNAL_5812884c_4_k_cu_05a3704d6thrust24THRUST_300001_SM_1000_NS6system6detail10sequential3seqE)
_ZN34_INTERNAL_5812884c_4_k_cu_05a3704d6thrust24THRUST_300001_SM_1000_NS6system6detail10sequential3seqE:
	.zero		1
	.type		_ZN34_INTERNAL_5812884c_4_k_cu_05a3704d6thrust24THRUST_300001_SM_1000_NS12placeholders2_9E,@object
	.size		_ZN34_INTERNAL_5812884c_4_k_cu_05a3704d6thrust24THRUST_300001_SM_1000_NS12placeholders2_9E,(_ZN34_INTERNAL_5812884c_4_k_cu_05a3704d4cuda3std3__419piecewise_constructE - _ZN34_INTERNAL_5812884c_4_k_cu_05a3704d6thrust24THRUST_300001_SM_1000_NS12placeholders2_9E)
_ZN34_INTERNAL_5812884c_4_k_cu_05a3704d6thrust24THRUST_300001_SM_1000_NS12placeholders2_9E:
	.zero		1
	.type		_ZN34_INTERNAL_5812884c_4_k_cu_05a3704d4cuda3std3__419piecewise_constructE,@object
	.size		_ZN34_INTERNAL_5812884c_4_k_cu_05a3704d4cuda3std3__419piecewise_constructE,(_ZN34_INTERNAL_5812884c_4_k_cu_05a3704d4cuda3std6ranges3__45__cpo5cdataE - _ZN34_INTERNAL_5812884c_4_k_cu_05a3704d4cuda3std3__419piecewise_constructE)
_ZN34_INTERNAL_5812884c_4_k_cu_05a3704d4cuda3std3__419piecewise_constructE:
	.zero		1
	.type		_ZN34_INTERNAL_5812884c_4_k_cu_05a3704d4cuda3std6ranges3__45__cpo5cdataE,@object
	.size		_ZN34_INTERNAL_5812884c_4_k_cu_05a3704d4cuda3std6ranges3__45__cpo5cdataE,(_ZN34_INTERNAL_5812884c_4_k_cu_05a3704d6thrust24THRUST_300001_SM_1000_NS12placeholders2_1E - _ZN34_INTERNAL_5812884c_4_k_cu_05a3704d4cuda3std6ranges3__45__cpo5cdataE)
_ZN34_INTERNAL_5812884c_4_k_cu_05a3704d4cuda3std6ranges3__45__cpo5cdataE:
	.zero		1
	.type		_ZN34_INTERNAL_5812884c_4_k_cu_05a3704d6thrust24THRUST_300001_SM_1000_NS12placeholders2_1E,@object
	.size		_ZN34_INTERNAL_5812884c_4_k_cu_05a3704d6thrust24THRUST_300001_SM_1000_NS12placeholders2_1E,(_ZN34_INTERNAL_5812884c_4_k_cu_05a3704d4cuda3std3__45__cpo3endE - _ZN34_INTERNAL_5812884c_4_k_cu_05a3704d6thrust24THRUST_300001_SM_1000_NS12placeholders2_1E)
_ZN34_INTERNAL_5812884c_4_k_cu_05a3704d6thrust24THRUST_300001_SM_1000_NS12placeholders2_1E:
	.zero		1
	.type		_ZN34_INTERNAL_5812884c_4_k_cu_05a3704d4cuda3std3__45__cpo3endE,@object
	.size		_ZN34_INTERNAL_5812884c_4_k_cu_05a3704d4cuda3std3__45__cpo3endE,(_ZN34_INTERNAL_5812884c_4_k_cu_05a3704d4cuda3std6ranges3__45__cpo3endE - _ZN34_INTERNAL_5812884c_4_k_cu_05a3704d4cuda3std3__45__cpo3endE)
_ZN34_INTERNAL_5812884c_4_k_cu_05a3704d4cuda3std3__45__cpo3endE:
	.zero		1
	.type		_ZN34_INTERNAL_5812884c_4_k_cu_05a3704d4cuda3std6ranges3__45__cpo3endE,@object
	.size		_ZN34_INTERNAL_5812884c_4_k_cu_05a3704d4cuda3std6ranges3__45__cpo3endE,(_ZN34_INTERNAL_5812884c_4_k_cu_05a3704d6thrust24THRUST_300001_SM_1000_NS12placeholders2_5E - _ZN34_INTERNAL_5812884c_4_k_cu_05a3704d4cuda3std6ranges3__45__cpo3endE)
_ZN34_INTERNAL_5812884c_4_k_cu_05a3704d4cuda3std6ranges3__45__cpo3endE:
	.zero		1
	.type		_ZN34_INTERNAL_5812884c_4_k_cu_05a3704d6thrust24THRUST_300001_SM_1000_NS12placeholders2_5E,@object
	.size		_ZN34_INTERNAL_5812884c_4_k_cu_05a3704d6thrust24THRUST_300001_SM_1000_NS12placeholders2_5E,(_ZN34_INTERNAL_5812884c_4_k_cu_05a3704d4cuda3std3__45__cpo4rendE - _ZN34_INTERNAL_5812884c_4_k_cu_05a3704d6thrust24THRUST_300001_SM_1000_NS12placeholders2_5E)
_ZN34_INTERNAL_5812884c_4_k_cu_05a3704d6thrust24THRUST_300001_SM_1000_NS12placeholders2_5E:
	.zero		1
	.type		_ZN34_INTERNAL_5812884c_4_k_cu_05a3704d4cuda3std3__45__cpo4rendE,@object
	.size		_ZN34_INTERNAL_5812884c_4_k_cu_05a3704d4cuda3std3__45__cpo4rendE,(_ZN34_INTERNAL_5812884c_4_k_cu_05a3704d4cuda3std6ranges3__45__cpo9iter_swapE - _ZN34_INTERNAL_5812884c_4_k_cu_05a3704d4cuda3std3__45__cpo4rendE)
_ZN34_INTERNAL_5812884c_4_k_cu_05a3704d4cuda3std3__45__cpo4rendE:
	.zero		1
	.type		_ZN34_INTERNAL_5812884c_4_k_cu_05a3704d4cuda3std6ranges3__45__cpo9iter_swapE,@object
	.size		_ZN34_INTERNAL_5812884c_4_k_cu_05a3704d4cuda3std6ranges3__45__cpo9iter_swapE,(_ZN34_INTERNAL_5812884c_4_k_cu_05a3704d4cuda3std3__48unexpectE - _ZN34_INTERNAL_5812884c_4_k_cu_05a3704d4cuda3std6ranges3__45__cpo9iter_swapE)
_ZN34_INTERNAL_5812884c_4_k_cu_05a3704d4cuda3std6ranges3__45__cpo9iter_swapE:
	.zero		1
	.type		_ZN34_INTERNAL_5812884c_4_k_cu_05a3704d4cuda3std3__48unexpectE,@object
	.size		_ZN34_INTERNAL_5812884c_4_k_cu_05a3704d4cuda3std3__48unexpectE,(_ZN34_INTERNAL_5812884c_4_k_cu_05a3704d6thrust24THRUST_300001_SM_1000_NS8cuda_cub3parE - _ZN34_INTERNAL_5812884c_4_k_cu_05a3704d4cuda3std3__48unexpectE)
_ZN34_INTERNAL_5812884c_4_k_cu_05a3704d4cuda3std3__48unexpectE:
	.zero		1
	.type		_ZN34_INTERNAL_5812884c_4_k_cu_05a3704d6thrust24THRUST_300001_SM_1000_NS8cuda_cub3parE,@object
	.size		_ZN34_INTERNAL_5812884c_4_k_cu_05a3704d6thrust24THRUST_300001_SM_1000_NS8cuda_cub3parE,(.L_29 - _ZN34_INTERNAL_5812884c_4_k_cu_05a3704d6thrust24THRUST_300001_SM_1000_NS8cuda_cub3parE)
_ZN34_INTERNAL_5812884c_4_k_cu_05a3704d6thrust24THRUST_300001_SM_1000_NS8cuda_cub3parE:
	.zero		1
.L_29:


//--------------------- .nv.constant0._ZN3cub18CUB_300001_SM_10006detail11EmptyKernelIvEEvv --------------------------
	.section	.nv.constant0._ZN3cub18CUB_300001_SM_10006detail11EmptyKernelIvEEvv,"a",@progbits
	.sectionflags	@""
	.align	4
.nv.constant0._ZN3cub18CUB_300001_SM_10006detail11EmptyKernelIvEEvv:
	.zero		896


//--------------------- .nv.constant0._Z16calculate_boundsP4NodeiiP4ItemPii --------------------------
	.section	.nv.constant0._Z16calculate_boundsP4NodeiiP4ItemPii,"a",@progbits
	.sectionflags	@""
	.align	4
.nv.constant0._Z16calculate_boundsP4NodeiiP4ItemPii:
	.zero		932


//--------------------- SYMBOLS --------------------------

	.type		.nv.reservedSmem.offset0,@object
	.size		.nv.reservedSmem.offset0,0x4
